	.target	sm_100a

	.elftype	@"ET_EXEC"


//--------------------- .note.nv.tkinfo           --------------------------
	.section	.note.nv.tkinfo,"",@"SHT_NOTE"
	.sectionflags	@"SHF_NOTE_NV_TKINFO"
	.tkinfo
        /*0018*/ 	.word	0x00000002
        /*0030*/ 	.string	""
        /*0030*/ 	.string	"ptxas"
        /*0030*/ 	.string	"Cuda compilation tools, release 13.0, V13.0.88"
        /*0030*/ 	.string	"Build cuda_13.0.r13.0/compiler.36424714_0"
        /*0030*/ 	.string	"-arch sm_100a -m 64 "



//--------------------- .note.nv.cuinfo           --------------------------
	.section	.note.nv.cuinfo,"",@"SHT_NOTE"
	.sectionflags	@"SHF_NOTE_NV_CUINFO"
        /*0018*/ 	.short	0x0002
        /*001a*/ 	.short	0x0064
        /*001c*/ 	.short	0x0082
	.zero		2


//--------------------- .nv.info                  --------------------------
	.section	.nv.info,"",@"SHT_CUDA_INFO"
	.align	4


	//----- nvinfo : EIATTR_REGCOUNT
	.align		4
        /*0000*/ 	.byte	0x04, 0x2f
        /*0002*/ 	.short	(.L_19 - .L_18)
	.align		4
.L_18:
        /*0004*/ 	.word	index@(_ZN7cutlass13device_kernelINS_4gemm6kernel13GemmUniversalIN4cute5tupleIJiiiiEEENS1_10collective13CollectiveMmaINS1_35MainloopSm100TmaUmmaWarpSpecializedILi4ELi2ELi4ENS5_IJNS4_1CILi1EEENSA_ILi2EEESB_EEEEENS5_IJNSA_ILi128EEENSA_ILi64EEESG_EEENS_10bfloat16_tENS5_IJlSB_lEEESI_SJ_NS4_8TiledMMAINS4_8MMA_AtomIJNS4_20SM100_MMA_F16BF16_SSISI_SI_fLi128ELi64ELNS4_4UMMA5MajorE0ELSO_0ELNSN_7ScaleInE0ELSP_0EEEEEENS4_6LayoutINS5_IJSB_SB_SB_EEENS5_IJNSA_ILi0EEESU_SU_EEEEENS5_IJNS4_10UnderscoreESX_SX_EEEEENS4_23SM90_TMA_LOAD_MULTICASTENS4_14ComposedLayoutINS4_7SwizzleILi3ELi4ELi3EEENS4_18smem_ptr_flag_bitsILi16EEENSS_INS5_IJNSA_ILi8EEESG_EEENS5_IJSG_SB_EEEEEEEvNS4_8identityENS4_13SM90_TMA_LOADES1A_vS1B_EENS_8epilogue10collective18CollectiveEpilogueINS1E_23Sm100TmaWarpSpecializedILi3ELi2ELi32ELb1ELb0EEEJSH_NS5_IJNSS_ISF_SB_EENSS_INSA_ILi32EEESB_EEEEESI_SJ_SI_SJ_NS1E_6fusion15FusionCallbacksIS1I_NS1N_17LinearCombinationISI_fSI_fLNS_15FloatRoundStyleE2EEESH_S1M_JEEENS4_5SM1004TMEM4LOAD26SM100_TMEM_LOAD_32dp32b32xES1C_NS11_INS12_ILi2ELi4ELi3EEES15_NSS_INS5_IJS16_S1K_EEENS5_IJS1K_SB_EEEEEEENS4_39AutoVectorizingCopyWithAssumedAlignmentILi128EEENS4_14SM90_TMA_STOREES21_S23_S23_EEEvvEEEEvNT_6ParamsE)
        /*0008*/ 	.word	0x00000077


	//----- nvinfo : EIATTR_FRAME_SIZE
	.align		4
.L_19:
        /*000c*/ 	.byte	0x04, 0x11
        /*000e*/ 	.short	(.L_21 - .L_20)
	.align		4
.L_20:
        /*0010*/ 	.word	index@($__internal_2_$__cuda_sm10x_tcgen05_guardrail_trap_unallocated_columns_being_dealloced)
        /*0014*/ 	.word	0x00000000


	//----- nvinfo : EIATTR_FRAME_SIZE
	.align		4
.L_21:
        /*0018*/ 	.byte	0x04, 0x11
        /*001a*/ 	.short	(.L_23 - .L_22)
	.align		4
.L_22:
        /*001c*/ 	.word	index@($__internal_1_$__cuda_sm10x_tcgen05_guardrail_trap_phase_invalid_during_alloc)
        /*0020*/ 	.word	0x00000000


	//----- nvinfo : EIATTR_FRAME_SIZE
	.align		4
.L_23:
        /*0024*/ 	.byte	0x04, 0x11
        /*0026*/ 	.short	(.L_25 - .L_24)
	.align		4
.L_24:
        /*0028*/ 	.word	index@($__internal_0_$__cuda_sm10x_tcgen05_guardrail_trap_col_being_dealloced_not_returned_by_alloc)
        /*002c*/ 	.word	0x00000000


	//----- nvinfo : EIATTR_FRAME_SIZE
	.align		4
.L_25:
        /*0030*/ 	.byte	0x04, 0x11
        /*0032*/ 	.short	(.L_27 - .L_26)
	.align		4
.L_26:
        /*0034*/ 	.word	index@(_ZN7cutlass13device_kernelINS_4gemm6kernel13GemmUniversalIN4cute5tupleIJiiiiEEENS1_10collective13CollectiveMmaINS1_35MainloopSm100TmaUmmaWarpSpecializedILi4ELi2ELi4ENS5_IJNS4_1CILi1EEENSA_ILi2EEESB_EEEEENS5_IJNSA_ILi128EEENSA_ILi64EEESG_EEENS_10bfloat16_tENS5_IJlSB_lEEESI_SJ_NS4_8TiledMMAINS4_8MMA_AtomIJNS4_20SM100_MMA_F16BF16_SSISI_SI_fLi128ELi64ELNS4_4UMMA5MajorE0ELSO_0ELNSN_7ScaleInE0ELSP_0EEEEEENS4_6LayoutINS5_IJSB_SB_SB_EEENS5_IJNSA_ILi0EEESU_SU_EEEEENS5_IJNS4_10UnderscoreESX_SX_EEEEENS4_23SM90_TMA_LOAD_MULTICASTENS4_14ComposedLayoutINS4_7SwizzleILi3ELi4ELi3EEENS4_18smem_ptr_flag_bitsILi16EEENSS_INS5_IJNSA_ILi8EEESG_EEENS5_IJSG_SB_EEEEEEEvNS4_8identityENS4_13SM90_TMA_LOADES1A_vS1B_EENS_8epilogue10collective18CollectiveEpilogueINS1E_23Sm100TmaWarpSpecializedILi3ELi2ELi32ELb1ELb0EEEJSH_NS5_IJNSS_ISF_SB_EENSS_INSA_ILi32EEESB_EEEEESI_SJ_SI_SJ_NS1E_6fusion15FusionCallbacksIS1I_NS1N_17LinearCombinationISI_fSI_fLNS_15FloatRoundStyleE2EEESH_S1M_JEEENS4_5SM1004TMEM4LOAD26SM100_TMEM_LOAD_32dp32b32xES1C_NS11_INS12_ILi2ELi4ELi3EEES15_NSS_INS5_IJS16_S1K_EEENS5_IJS1K_SB_EEEEEEENS4_39AutoVectorizingCopyWithAssumedAlignmentILi128EEENS4_14SM90_TMA_STOREES21_S23_S23_EEEvvEEEEvNT_6ParamsE)
        /*0038*/ 	.word	0x00000000


	//----- nvinfo : EIATTR_MIN_STACK_SIZE
	.align		4
.L_27:
        /*003c*/ 	.byte	0x04, 0x12
        /*003e*/ 	.short	(.L_29 - .L_28)
	.align		4
.L_28:
        /*0040*/ 	.word	index@(_ZN7cutlass13device_kernelINS_4gemm6kernel13GemmUniversalIN4cute5tupleIJiiiiEEENS1_10collective13CollectiveMmaINS1_35MainloopSm100TmaUmmaWarpSpecializedILi4ELi2ELi4ENS5_IJNS4_1CILi1EEENSA_ILi2EEESB_EEEEENS5_IJNSA_ILi128EEENSA_ILi64EEESG_EEENS_10bfloat16_tENS5_IJlSB_lEEESI_SJ_NS4_8TiledMMAINS4_8MMA_AtomIJNS4_20SM100_MMA_F16BF16_SSISI_SI_fLi128ELi64ELNS4_4UMMA5MajorE0ELSO_0ELNSN_7ScaleInE0ELSP_0EEEEEENS4_6LayoutINS5_IJSB_SB_SB_EEENS5_IJNSA_ILi0EEESU_SU_EEEEENS5_IJNS4_10UnderscoreESX_SX_EEEEENS4_23SM90_TMA_LOAD_MULTICASTENS4_14ComposedLayoutINS4_7SwizzleILi3ELi4ELi3EEENS4_18smem_ptr_flag_bitsILi16EEENSS_INS5_IJNSA_ILi8EEESG_EEENS5_IJSG_SB_EEEEEEEvNS4_8identityENS4_13SM90_TMA_LOADES1A_vS1B_EENS_8epilogue10collective18CollectiveEpilogueINS1E_23Sm100TmaWarpSpecializedILi3ELi2ELi32ELb1ELb0EEEJSH_NS5_IJNSS_ISF_SB_EENSS_INSA_ILi32EEESB_EEEEESI_SJ_SI_SJ_NS1E_6fusion15FusionCallbacksIS1I_NS1N_17LinearCombinationISI_fSI_fLNS_15FloatRoundStyleE2EEESH_S1M_JEEENS4_5SM1004TMEM4LOAD26SM100_TMEM_LOAD_32dp32b32xES1C_NS11_INS12_ILi2ELi4ELi3EEES15_NSS_INS5_IJS16_S1K_EEENS5_IJS1K_SB_EEEEEEENS4_39AutoVectorizingCopyWithAssumedAlignmentILi128EEENS4_14SM90_TMA_STOREES21_S23_S23_EEEvvEEEEvNT_6ParamsE)
        /*0044*/ 	.word	0x00000000
.L_29:


//--------------------- .nv.compat                --------------------------
	.section	.nv.compat,"",@"SHT_CUDA_COMPAT_INFO"
	.align	4
        /*0000*/ 	.byte	0x02, 0x09, 0x01, 0x00, 0x02, 0x02, 0x02, 0x00, 0x02, 0x05, 0x05, 0x00, 0x03, 0x07, 0x01, 0x01
        /*0010*/ 	.byte	0x02, 0x03, 0x01, 0x00, 0x02, 0x06, 0x01, 0x00, 0x04, 0x0b, 0x08, 0x00, 0x09, 0x00, 0x00, 0x00
        /*0020*/ 	.byte	0x00, 0x00, 0x00, 0x00


//--------------------- .nv.info._ZN7cutlass13device_kernelINS_4gemm6kernel13GemmUniversalIN4cute5tupleIJiiiiEEENS1_10collective13CollectiveMmaINS1_35MainloopSm100TmaUmmaWarpSpecializedILi4ELi2ELi4ENS5_IJNS4_1CILi1EEENSA_ILi2EEESB_EEEEENS5_IJNSA_ILi128EEENSA_ILi64EEESG_EEENS_10bfloat16_tENS5_IJlSB_lEEESI_SJ_NS4_8TiledMMAINS4_8MMA_AtomIJNS4_20SM100_MMA_F16BF16_SSISI_SI_fLi128ELi64ELNS4_4UMMA5MajorE0ELSO_0ELNSN_7ScaleInE0ELSP_0EEEEEENS4_6LayoutINS5_IJSB_SB_SB_EEENS5_IJNSA_ILi0EEESU_SU_EEEEENS5_IJNS4_10UnderscoreESX_SX_EEEEENS4_23SM90_TMA_LOAD_MULTICASTENS4_14ComposedLayoutINS4_7SwizzleILi3ELi4ELi3EEENS4_18smem_ptr_flag_bitsILi16EEENSS_INS5_IJNSA_ILi8EEESG_EEENS5_IJSG_SB_EEEEEEEvNS4_8identityENS4_13SM90_TMA_LOADES1A_vS1B_EENS_8epilogue10collective18CollectiveEpilogueINS1E_23Sm100TmaWarpSpecializedILi3ELi2ELi32ELb1ELb0EEEJSH_NS5_IJNSS_ISF_SB_EENSS_INSA_ILi32EEESB_EEEEESI_SJ_SI_SJ_NS1E_6fusion15FusionCallbacksIS1I_NS1N_17LinearCombinationISI_fSI_fLNS_15FloatRoundStyleE2EEESH_S1M_JEEENS4_5SM1004TMEM4LOAD26SM100_TMEM_LOAD_32dp32b32xES1C_NS11_INS12_ILi2ELi4ELi3EEES15_NSS_INS5_IJS16_S1K_EEENS5_IJS1K_SB_EEEEEEENS4_39AutoVectorizingCopyWithAssumedAlignmentILi128EEENS4_14SM90_TMA_STOREES21_S23_S23_EEEvvEEEEvNT_6ParamsE --------------------------
	.section	.nv.info._ZN7cutlass13device_kernelINS_4gemm6kernel13GemmUniversalIN4cute5tupleIJiiiiEEENS1_10collective13CollectiveMmaINS1_35MainloopSm100TmaUmmaWarpSpecializedILi4ELi2ELi4ENS5_IJNS4_1CILi1EEENSA_ILi2EEESB_EEEEENS5_IJNSA_ILi128EEENSA_ILi64EEESG_EEENS_10bfloat16_tENS5_IJlSB_lEEESI_SJ_NS4_8TiledMMAINS4_8MMA_AtomIJNS4_20SM100_MMA_F16BF16_SSISI_SI_fLi128ELi64ELNS4_4UMMA5MajorE0ELSO_0ELNSN_7ScaleInE0ELSP_0EEEEEENS4_6LayoutINS5_IJSB_SB_SB_EEENS5_IJNSA_ILi0EEESU_SU_EEEEENS5_IJNS4_10UnderscoreESX_SX_EEEEENS4_23SM90_TMA_LOAD_MULTICASTENS4_14ComposedLayoutINS4_7SwizzleILi3ELi4ELi3EEENS4_18smem_ptr_flag_bitsILi16EEENSS_INS5_IJNSA_ILi8EEESG_EEENS5_IJSG_SB_EEEEEEEvNS4_8identityENS4_13SM90_TMA_LOADES1A_vS1B_EENS_8epilogue10collective18CollectiveEpilogueINS1E_23Sm100TmaWarpSpecializedILi3ELi2ELi32ELb1ELb0EEEJSH_NS5_IJNSS_ISF_SB_EENSS_INSA_ILi32EEESB_EEEEESI_SJ_SI_SJ_NS1E_6fusion15FusionCallbacksIS1I_NS1N_17LinearCombinationISI_fSI_fLNS_15FloatRoundStyleE2EEESH_S1M_JEEENS4_5SM1004TMEM4LOAD26SM100_TMEM_LOAD_32dp32b32xES1C_NS11_INS12_ILi2ELi4ELi3EEES15_NSS_INS5_IJS16_S1K_EEENS5_IJS1K_SB_EEEEEEENS4_39AutoVectorizingCopyWithAssumedAlignmentILi128EEENS4_14SM90_TMA_STOREES21_S23_S23_EEEvvEEEEvNT_6ParamsE,"",@"SHT_CUDA_INFO"
	.sectionflags	@""
	.align	4


	//----- nvinfo : EIATTR_CUDA_API_VERSION
	.align		4
        /*0000*/ 	.byte	0x04, 0x37
        /*0002*/ 	.short	(.L_31 - .L_30)
.L_30:
        /*0004*/ 	.word	0x00000082


	//----- nvinfo : EIATTR_KPARAM_INFO
	.align		4
.L_31:
        /*0008*/ 	.byte	0x04, 0x17
        /*000a*/ 	.short	(.L_33 - .L_32)
.L_32:
        /*000c*/ 	.word	0x00000000
        /*0010*/ 	.short	0x0000
        /*0012*/ 	.short	0x0000
        /*0014*/ 	.byte	0x00, 0xf0, 0x01, 0x20


	//----- nvinfo : EIATTR_AT_ENTRY_FRAGMENTS
	.align		4
.L_33:
        /*0018*/ 	.byte	0x04, 0x4f
        /*001a*/ 	.short	(.L_35 - .L_34)


	//   ....[0]....
.L_34:
        /*001c*/ 	.word	0x00000006


	//----- nvinfo : EIATTR_RESERVED_SMEM_USED
	.align		4
.L_35:
        /*0020*/ 	.byte	0x01, 0x41
	.zero		2


	//----- nvinfo : EIATTR_SPARSE_MMA_MASK
	.align		4
        /*0024*/ 	.byte	0x03, 0x50
        /*0026*/ 	.short	0x0000


	//----- nvinfo : EIATTR_TCGEN05_1CTA_USED
	.align		4
        /*0028*/ 	.byte	0x01, 0x51
	.zero		2


	//----- nvinfo : EIATTR_MAXREG_COUNT
	.align		4
        /*002c*/ 	.byte	0x03, 0x1b
        /*002e*/ 	.short	0x00ff


	//----- nvinfo : EIATTR_NUM_BARRIERS
	.align		4
        /*0030*/ 	.byte	0x02, 0x4c
        /*0032*/ 	.byte	0x07
	.zero		1


	//----- nvinfo : EIATTR_EXTERNS
	.align		4
        /*0034*/ 	.byte	0x04, 0x0f
        /*0036*/ 	.short	(.L_37 - .L_36)


	//   ....[0]....
	.align		4
.L_36:
        /*0038*/ 	.word	index@(__assertfail)


	//----- nvinfo : EIATTR_MERCURY_ISA_VERSION
	.align		4
.L_37:
        /*003c*/ 	.byte	0x03, 0x5f
        /*003e*/ 	.short	0x0101


	//----- nvinfo : EIATTR_INT_WARP_WIDE_INSTR_OFFSETS
	.align		4
        /*0040*/ 	.byte	0x04, 0x31
        /*0042*/ 	.short	(.L_39 - .L_38)


	//   ....[0]....
.L_38:
        /*0044*/ 	.word	0x00003cc0


	//   ....[1]....
        /*0048*/ 	.word	0x00003ce0


	//   ....[2]....
        /*004c*/ 	.word	0x00003d10


	//   ....[3]....
        /*0050*/ 	.word	0x000048f0


	//   ....[4]....
        /*0054*/ 	.word	0x00004970


	//   ....[5]....
        /*0058*/ 	.word	0x00004a80


	//   ....[6]....
        /*005c*/ 	.word	0x00004b90


	//----- nvinfo : EIATTR_COOP_GROUP_MASK_REGIDS
	.align		4
.L_39:
        /*0060*/ 	.byte	0x04, 0x29
        /*0062*/ 	.short	(.L_41 - .L_40)


	//   ....[0]....
.L_40:
        /*0064*/ 	.word	0xffffffff


	//   ....[1]....
        /*0068*/ 	.word	0xffffffff


	//   ....[2]....
        /*006c*/ 	.word	0xffffffff


	//   ....[3]....
        /*0070*/ 	.word	0xffffffff


	//   ....[4]....
        /*0074*/ 	.word	0xffffffff


	//   ....[5]....
        /*0078*/ 	.word	0xffffffff


	//   ....[6]....
        /*007c*/ 	.word	0xffffffff


	//   ....[7]....
        /*0080*/ 	.word	0xffffffff


	//   ....[8]....
        /*0084*/ 	.word	0xffffffff


	//   ....[9]....
        /*0088*/ 	.word	0xffffffff


	//   ....[10]....
        /*008c*/ 	.word	0xffffffff


	//   ....[11]....
        /*0090*/ 	.word	0xffffffff


	//   ....[12]....
        /*0094*/ 	.word	0xffffffff


	//   ....[13]....
        /*0098*/ 	.word	0xffffffff


	//----- nvinfo : EIATTR_COOP_GROUP_INSTR_OFFSETS
	.align		4
.L_41:
        /*009c*/ 	.byte	0x04, 0x28
        /*009e*/ 	.short	(.L_43 - .L_42)


	//   ....[0]....
.L_42:
        /*00a0*/ 	.word	0x00000080


	//   ....[1]....
        /*00a4*/ 	.word	0x000004f0


	//   ....[2]....
        /*00a8*/ 	.word	0x000006a0


	//   ....[3]....
        /*00ac*/ 	.word	0x00000820


	//   ....[4]....
        /*00b0*/ 	.word	0x00000920


	//   ....[5]....
        /*00b4*/ 	.word	0x00000a90


	//   ....[6]....
        /*00b8*/ 	.word	0x00000c30


	//   ....[7]....
        /*00bc*/ 	.word	0x00000de0


	//   ....[8]....
        /*00c0*/ 	.word	0x00002020


	//   ....[9]....
        /*00c4*/ 	.word	0x00002f10


	//   ....[10]....
        /*00c8*/ 	.word	0x00003120


	//   ....[11]....
        /*00cc*/ 	.word	0x00003150


	//   ....[12]....
        /*00d0*/ 	.word	0x00003ba0


	//   ....[13]....
        /*00d4*/ 	.word	0x00003dd0


	//----- nvinfo : EIATTR_VRC_CTA_INIT_COUNT
	.align		4
.L_43:
        /*00d8*/ 	.byte	0x02, 0x4a
        /*00da*/ 	.byte	0x80
	.zero		1


	//----- nvinfo : EIATTR_SYSCALL_OFFSETS
	.align		4
        /*00dc*/ 	.byte	0x04, 0x46
        /*00de*/ 	.short	(.L_45 - .L_44)


	//   ....[0]....
.L_44:
        /*00e0*/ 	.word	0x00005880


	//   ....[1]....
        /*00e4*/ 	.word	0x00005970


	//   ....[2]....
        /*00e8*/ 	.word	0x00006210


	//   ....[3]....
        /*00ec*/ 	.word	0x00006ee0


	//----- nvinfo : EIATTR_MBARRIER_INSTR_OFFSETS
	.align		4
.L_45:
        /*00f0*/ 	.byte	0x04, 0x39
        /*00f2*/ 	.short	(.L_47 - .L_46)


	//   ....[0]....
.L_46:
        /*00f4*/ 	.word	0x00000610
        /*00f8*/ 	.word	0x000000ff
        /*00fc*/ 	.word	0x00000000
        /*0100*/ 	.short	0x0100
        /*0102*/ 	.byte	0x04
	.zero		1


	//   ....[1]....
        /*0104*/ 	.word	0x00000620
        /*0108*/ 	.word	0x000000ff
        /*010c*/ 	.word	0x00000020
        /*0110*/ 	.short	0x0100
        /*0112*/ 	.byte	0x04
	.zero		1


	//   ....[2]....
        /*0114*/ 	.word	0x00000630
        /*0118*/ 	.word	0x000000ff
        /*011c*/ 	.word	0x00000008
        /*0120*/ 	.short	0x0100
        /*0122*/ 	.byte	0x04
	.zero		1


	//   ....[3]....
        /*0124*/ 	.word	0x00000640
        /*0128*/ 	.word	0x000000ff
        /*012c*/ 	.word	0x00000028
        /*0130*/ 	.short	0x0100
        /*0132*/ 	.byte	0x04
	.zero		1


	//   ....[4]....
        /*0134*/ 	.word	0x00000650
        /*0138*/ 	.word	0x000000ff
        /*013c*/ 	.word	0x00000010
        /*0140*/ 	.short	0x0100
        /*0142*/ 	.byte	0x04
	.zero		1


	//   ....[5]....
        /*0144*/ 	.word	0x00000660
        /*0148*/ 	.word	0x000000ff
        /*014c*/ 	.word	0x00000030
        /*0150*/ 	.short	0x0100
        /*0152*/ 	.byte	0x04
	.zero		1


	//   ....[6]....
        /*0154*/ 	.word	0x00000670
        /*0158*/ 	.word	0x000000ff
        /*015c*/ 	.word	0x00000018
        /*0160*/ 	.short	0x0100
        /*0162*/ 	.byte	0x04
	.zero		1


	//   ....[7]....
        /*0164*/ 	.word	0x00000680
        /*0168*/ 	.word	0x000000ff
        /*016c*/ 	.word	0x00000038
        /*0170*/ 	.short	0x0100
        /*0172*/ 	.byte	0x04
	.zero		1


	//   ....[8]....
        /*0174*/ 	.word	0x000007b0
        /*0178*/ 	.word	0x000000ff
        /*017c*/ 	.word	0x00000040
        /*0180*/ 	.short	0x0100
        /*0182*/ 	.byte	0x04
	.zero		1


	//   ....[9]....
        /*0184*/ 	.word	0x000007c0
        /*0188*/ 	.word	0x000000ff
        /*018c*/ 	.word	0x00000058
        /*0190*/ 	.short	0x0100
        /*0192*/ 	.byte	0x04
	.zero		1


	//   ....[10]....
        /*0194*/ 	.word	0x000007d0
        /*0198*/ 	.word	0x000000ff
        /*019c*/ 	.word	0x00000048
        /*01a0*/ 	.short	0x0100
        /*01a2*/ 	.byte	0x04
	.zero		1


	//   ....[11]....
        /*01a4*/ 	.word	0x000007e0
        /*01a8*/ 	.word	0x000000ff
        /*01ac*/ 	.word	0x00000060
        /*01b0*/ 	.short	0x0100
        /*01b2*/ 	.byte	0x04
	.zero		1


	//   ....[12]....
        /*01b4*/ 	.word	0x000007f0
        /*01b8*/ 	.word	0x000000ff
        /*01bc*/ 	.word	0x00000050
        /*01c0*/ 	.short	0x0100
        /*01c2*/ 	.byte	0x04
	.zero		1


	//   ....[13]....
        /*01c4*/ 	.word	0x00000800
        /*01c8*/ 	.word	0x000000ff
        /*01cc*/ 	.word	0x00000068
        /*01d0*/ 	.short	0x0100
        /*01d2*/ 	.byte	0x04
	.zero		1


	//   ....[14]....
        /*01d4*/ 	.word	0x000008f0
        /*01d8*/ 	.word	0x000000ff
        /*01dc*/ 	.word	0x00000070
        /*01e0*/ 	.short	0x0100
        /*01e2*/ 	.byte	0x06
	.zero		1


	//   ....[15]....
        /*01e4*/ 	.word	0x00000900
        /*01e8*/ 	.word	0x000000ff
        /*01ec*/ 	.word	0x00000078
        /*01f0*/ 	.short	0x0100
        /*01f2*/ 	.byte	0x06
	.zero		1


	//   ....[16]....
        /*01f4*/ 	.word	0x00000a40
        /*01f8*/ 	.word	0x000000ff
        /*01fc*/ 	.word	0x00000080
        /*0200*/ 	.short	0x0100
        /*0202*/ 	.byte	0x06
	.zero		1


	//   ....[17]....
        /*0204*/ 	.word	0x00000a50
        /*0208*/ 	.word	0x000000ff
        /*020c*/ 	.word	0x00000090
        /*0210*/ 	.short	0x0100
        /*0212*/ 	.byte	0x06
	.zero		1


	//   ....[18]....
        /*0214*/ 	.word	0x00000a60
        /*0218*/ 	.word	0x000000ff
        /*021c*/ 	.word	0x00000088
        /*0220*/ 	.short	0x0100
        /*0222*/ 	.byte	0x06
	.zero		1


	//   ....[19]....
        /*0224*/ 	.word	0x00000a70
        /*0228*/ 	.word	0x000000ff
        /*022c*/ 	.word	0x00000098
        /*0230*/ 	.short	0x0100
        /*0232*/ 	.byte	0x06
	.zero		1


	//   ....[20]....
        /*0234*/ 	.word	0x00000ba0
        /*0238*/ 	.word	0x000000ff
        /*023c*/ 	.word	0x000000a0
        /*0240*/ 	.short	0x0100
        /*0242*/ 	.byte	0x04
	.zero		1


	//   ....[21]....
        /*0244*/ 	.word	0x00000bb0
        /*0248*/ 	.word	0x000000ff
        /*024c*/ 	.word	0x000000c0
        /*0250*/ 	.short	0x0100
        /*0252*/ 	.byte	0x04
	.zero		1


	//   ....[22]....
        /*0254*/ 	.word	0x00000bc0
        /*0258*/ 	.word	0x000000ff
        /*025c*/ 	.word	0x000000a8
        /*0260*/ 	.short	0x0100
        /*0262*/ 	.byte	0x04
	.zero		1


	//   ....[23]....
        /*0264*/ 	.word	0x00000bd0
        /*0268*/ 	.word	0x000000ff
        /*026c*/ 	.word	0x000000c8
        /*0270*/ 	.short	0x0100
        /*0272*/ 	.byte	0x04
	.zero		1


	//   ....[24]....
        /*0274*/ 	.word	0x00000be0
        /*0278*/ 	.word	0x000000ff
        /*027c*/ 	.word	0x000000b0
        /*0280*/ 	.short	0x0100
        /*0282*/ 	.byte	0x04
	.zero		1


	//   ....[25]....
        /*0284*/ 	.word	0x00000bf0
        /*0288*/ 	.word	0x000000ff
        /*028c*/ 	.word	0x000000d0
        /*0290*/ 	.short	0x0100
        /*0292*/ 	.byte	0x04
	.zero		1


	//   ....[26]....
        /*0294*/ 	.word	0x00000c00
        /*0298*/ 	.word	0x000000ff
        /*029c*/ 	.word	0x000000b8
        /*02a0*/ 	.short	0x0100
        /*02a2*/ 	.byte	0x04
	.zero		1


	//   ....[27]....
        /*02a4*/ 	.word	0x00000c10
        /*02a8*/ 	.word	0x000000ff
        /*02ac*/ 	.word	0x000000d8
        /*02b0*/ 	.short	0x0100
        /*02b2*/ 	.byte	0x04
	.zero		1


	//   ....[28]....
        /*02b4*/ 	.word	0x00000d00
        /*02b8*/ 	.word	0x000000ff
        /*02bc*/ 	.word	0x000000e0
        /*02c0*/ 	.short	0x0100
        /*02c2*/ 	.byte	0x04
	.zero		1


	//   ....[29]....
        /*02c4*/ 	.word	0x00000d10
        /*02c8*/ 	.word	0x000000ff
        /*02cc*/ 	.word	0x000000f0
        /*02d0*/ 	.short	0x0100
        /*02d2*/ 	.byte	0x04
	.zero		1


	//   ....[30]....
        /*02d4*/ 	.word	0x00000d20
        /*02d8*/ 	.word	0x000000ff
        /*02dc*/ 	.word	0x000000e8
        /*02e0*/ 	.short	0x0100
        /*02e2*/ 	.byte	0x04
	.zero		1


	//   ....[31]....
        /*02e4*/ 	.word	0x00000d30
        /*02e8*/ 	.word	0x000000ff
        /*02ec*/ 	.word	0x000000f8
        /*02f0*/ 	.short	0x0100
        /*02f2*/ 	.byte	0x04
	.zero		1


	//   ....[32]....
        /*02f4*/ 	.word	0x000018c0
        /*02f8*/ 	.word	0x00000000
        /*02fc*/ 	.word	0x000000f0
        /*0300*/ 	.short	0x010a
        /*0302*/ 	.byte	0xff
	.zero		1


	//   ....[33]....
        /*0304*/ 	.word	0x000018e0
        /*0308*/ 	.word	0x00000000
        /*030c*/ 	.word	0x000000e0
        /*0310*/ 	.short	0x0101
        /*0312*/ 	.byte	0xff
	.zero		1


	//   ....[34]....
        /*0314*/ 	.word	0x000019a0
        /*0318*/ 	.word	0x000000ff
        /*031c*/ 	.word	0x00000020
        /*0320*/ 	.short	0x010a
        /*0322*/ 	.byte	0x04
	.zero		1


	//   ....[35]....
        /*0324*/ 	.word	0x00001a20
        /*0328*/ 	.word	0x000000ff
        /*032c*/ 	.word	0x00000020
        /*0330*/ 	.short	0x010a
        /*0332*/ 	.byte	0x21
	.zero		1


	//   ....[36]....
        /*0334*/ 	.word	0x00001bc0
        /*0338*/ 	.word	0x000000ff
        /*033c*/ 	.word	0x00000020
        /*0340*/ 	.short	0x010a
        /*0342*/ 	.byte	0x07
	.zero		1


	//   ....[37]....
        /*0344*/ 	.word	0x00001ce0
        /*0348*/ 	.word	0x000000ff
        /*034c*/ 	.word	0x00000078
        /*0350*/ 	.short	0x0101
        /*0352*/ 	.byte	0x0d
	.zero		1


	//   ....[38]....
        /*0354*/ 	.word	0x00001d00
        /*0358*/ 	.word	0x000000ff
        /*035c*/ 	.word	0x00000020
        /*0360*/ 	.short	0x010a
        /*0362*/ 	.byte	0x04
	.zero		1


	//   ....[39]....
        /*0364*/ 	.word	0x00001d80
        /*0368*/ 	.word	0x000000ff
        /*036c*/ 	.word	0x00000020
        /*0370*/ 	.short	0x010a
        /*0372*/ 	.byte	0x11
	.zero		1


	//   ....[40]....
        /*0374*/ 	.word	0x00001f10
        /*0378*/ 	.word	0x000000ff
        /*037c*/ 	.word	0x00000020
        /*0380*/ 	.short	0x010a
        /*0382*/ 	.byte	0x06
	.zero		1


	//   ....[41]....
        /*0384*/ 	.word	0x00002050
        /*0388*/ 	.word	0x00000003
        /*038c*/ 	.word	0x00000080
        /*0390*/ 	.short	0x010a
        /*0392*/ 	.byte	0xff
	.zero		1


	//   ....[42]....
        /*0394*/ 	.word	0x000021a0
        /*0398*/ 	.word	0x00000000
        /*039c*/ 	.word	0x00000000
        /*03a0*/ 	.short	0x0101
        /*03a2*/ 	.byte	0xff
	.zero		1


	//   ....[43]....
        /*03a4*/ 	.word	0x00002760
        /*03a8*/ 	.word	0x000000ff
        /*03ac*/ 	.word	0x00000000
        /*03b0*/ 	.short	0x010a
        /*03b2*/ 	.byte	0x04
	.zero		1


	//   ....[44]....
        /*03b4*/ 	.word	0x000027f0
        /*03b8*/ 	.word	0x000000ff
        /*03bc*/ 	.word	0x00000000
        /*03c0*/ 	.short	0x010a
        /*03c2*/ 	.byte	0x05
	.zero		1


	//   ....[45]....
        /*03c4*/ 	.word	0x00002880
        /*03c8*/ 	.word	0x000000ff
        /*03cc*/ 	.word	0x00000000
        /*03d0*/ 	.short	0x010a
        /*03d2*/ 	.byte	0x05
	.zero		1


	//   ....[46]....
        /*03d4*/ 	.word	0x00002920
        /*03d8*/ 	.word	0x00000000
        /*03dc*/ 	.word	0x00000000
        /*03e0*/ 	.short	0x010a
        /*03e2*/ 	.byte	0xff
	.zero		1


	//   ....[47]....
        /*03e4*/ 	.word	0x00002a60
        /*03e8*/ 	.word	0x00000002
        /*03ec*/ 	.word	0x000000e0
        /*03f0*/ 	.short	0x010a
        /*03f2*/ 	.byte	0xff
	.zero		1


	//   ....[48]....
        /*03f4*/ 	.word	0x00002ac0
        /*03f8*/ 	.word	0x00000004
        /*03fc*/ 	.word	0x00000000
        /*0400*/ 	.short	0x0101
        /*0402*/ 	.byte	0xff
	.zero		1


	//   ....[49]....
        /*0404*/ 	.word	0x00002ae0
        /*0408*/ 	.word	0x000000ff
        /*040c*/ 	.word	0x00000090
        /*0410*/ 	.short	0x010a
        /*0412*/ 	.byte	0x04
	.zero		1


	//   ....[50]....
        /*0414*/ 	.word	0x00002c00
        /*0418*/ 	.word	0x00000002
        /*041c*/ 	.word	0x00000080
        /*0420*/ 	.short	0x010a
        /*0422*/ 	.byte	0xff
	.zero		1


	//   ....[51]....
        /*0424*/ 	.word	0x00002d10
        /*0428*/ 	.word	0x00000002
        /*042c*/ 	.word	0x00000000
        /*0430*/ 	.short	0x0101
        /*0432*/ 	.byte	0xff
	.zero		1


	//   ....[52]....
        /*0434*/ 	.word	0x00002da0
        /*0438*/ 	.word	0x000000ff
        /*043c*/ 	.word	0x00000090
        /*0440*/ 	.short	0x0106
        /*0442*/ 	.byte	0x04
	.zero		1


	//   ....[53]....
        /*0444*/ 	.word	0x00002dc0
        /*0448*/ 	.word	0x000000ff
        /*044c*/ 	.word	0x00000090
        /*0450*/ 	.short	0x010a
        /*0452*/ 	.byte	0x04
	.zero		1


	//   ....[54]....
        /*0454*/ 	.word	0x00002e50
        /*0458*/ 	.word	0x000000ff
        /*045c*/ 	.word	0x00000090
        /*0460*/ 	.short	0x0106
        /*0462*/ 	.byte	0x07
	.zero		1


	//   ....[55]....
        /*0464*/ 	.word	0x00002e90
        /*0468*/ 	.word	0x00000000
        /*046c*/ 	.word	0x00000090
        /*0470*/ 	.short	0x010a
        /*0472*/ 	.byte	0xff
	.zero		1


	//   ....[56]....
        /*0474*/ 	.word	0x000033f0
        /*0478*/ 	.word	0x00000000
        /*047c*/ 	.word	0x00000080
        /*0480*/ 	.short	0x010a
        /*0482*/ 	.byte	0xff
	.zero		1


	//   ....[57]....
        /*0484*/ 	.word	0x00003500
        /*0488*/ 	.word	0x00000003
        /*048c*/ 	.word	0x00000000
        /*0490*/ 	.short	0x0101
        /*0492*/ 	.byte	0xff
	.zero		1


	//   ....[58]....
        /*0494*/ 	.word	0x00003510
        /*0498*/ 	.word	0x000000ff
        /*049c*/ 	.word	0x00000000
        /*04a0*/ 	.short	0x010a
        /*04a2*/ 	.byte	0x04
	.zero		1


	//   ....[59]....
        /*04a4*/ 	.word	0x00003530
        /*04a8*/ 	.word	0x000000ff
        /*04ac*/ 	.word	0x000000c0
        /*04b0*/ 	.short	0x010a
        /*04b2*/ 	.byte	0x1e
	.zero		1


	//   ....[60]....
        /*04b4*/ 	.word	0x00003600
        /*04b8*/ 	.word	0x000000ff
        /*04bc*/ 	.word	0x00000000
        /*04c0*/ 	.short	0x010a
        /*04c2*/ 	.byte	0x05
	.zero		1


	//   ....[61]....
        /*04c4*/ 	.word	0x00003740
        /*04c8*/ 	.word	0x000000ff
        /*04cc*/ 	.word	0x00000000
        /*04d0*/ 	.short	0x010a
        /*04d2*/ 	.byte	0x04
	.zero		1


	//   ....[62]....
        /*04d4*/ 	.word	0x000039d0
        /*04d8*/ 	.word	0x000000ff
        /*04dc*/ 	.word	0x00000000
        /*04e0*/ 	.short	0x010a
        /*04e2*/ 	.byte	0x04
	.zero		1


	//   ....[63]....
        /*04e4*/ 	.word	0x00003a60
        /*04e8*/ 	.word	0x000000ff
        /*04ec*/ 	.word	0x00000000
        /*04f0*/ 	.short	0x010a
        /*04f2*/ 	.byte	0x05
	.zero		1


	//   ....[64]....
        /*04f4*/ 	.word	0x00003af0
        /*04f8*/ 	.word	0x000000ff
        /*04fc*/ 	.word	0x00000000
        /*0500*/ 	.short	0x010a
        /*0502*/ 	.byte	0x05
	.zero		1


	//   ....[65]....
        /*0504*/ 	.word	0x00003b80
        /*0508*/ 	.word	0x000000ff
        /*050c*/ 	.word	0x00000000
        /*0510*/ 	.short	0x010a
        /*0512*/ 	.byte	0x04
	.zero		1


	//   ....[66]....
        /*0514*/ 	.word	0x00004020
        /*0518*/ 	.word	0x0000000c
        /*051c*/ 	.word	0x00000080
        /*0520*/ 	.short	0x010a
        /*0522*/ 	.byte	0xff
	.zero		1


	//   ....[67]....
        /*0524*/ 	.word	0x00004190
        /*0528*/ 	.word	0x00000000
        /*052c*/ 	.word	0x00000000
        /*0530*/ 	.short	0x0101
        /*0532*/ 	.byte	0xff
	.zero		1


	//   ....[68]....
        /*0534*/ 	.word	0x00004610
        /*0538*/ 	.word	0x000000ff
        /*053c*/ 	.word	0x00000078
        /*0540*/ 	.short	0x010a
        /*0542*/ 	.byte	0x18
	.zero		1


	//   ....[69]....
        /*0544*/ 	.word	0x000047d0
        /*0548*/ 	.word	0x000000ff
        /*054c*/ 	.word	0x00000058
        /*0550*/ 	.short	0x010a
        /*0552*/ 	.byte	0x04
	.zero		1


	//   ....[70]....
        /*0554*/ 	.word	0x000049b0
        /*0558*/ 	.word	0x000000ff
        /*055c*/ 	.word	0x00000040
        /*0560*/ 	.short	0x010b
        /*0562*/ 	.byte	0x04
	.zero		1


	//   ....[71]....
        /*0564*/ 	.word	0x000049c0
        /*0568*/ 	.word	0x000000ff
        /*056c*/ 	.word	0x00000000
        /*0570*/ 	.short	0x0101
        /*0572*/ 	.byte	0x14
	.zero		1


	//   ....[72]....
        /*0574*/ 	.word	0x000049d0
        /*0578*/ 	.word	0x000000ff
        /*057c*/ 	.word	0x00000058
        /*0580*/ 	.short	0x010a
        /*0582*/ 	.byte	0x05
	.zero		1


	//   ....[73]....
        /*0584*/ 	.word	0x00004bd0
        /*0588*/ 	.word	0x000000ff
        /*058c*/ 	.word	0x00000040
        /*0590*/ 	.short	0x010b
        /*0592*/ 	.byte	0x05
	.zero		1


	//   ....[74]....
        /*0594*/ 	.word	0x00004be0
        /*0598*/ 	.word	0x000000ff
        /*059c*/ 	.word	0x00000000
        /*05a0*/ 	.short	0x0101
        /*05a2*/ 	.byte	0x04
	.zero		1


	//   ....[75]....
        /*05a4*/ 	.word	0x00004c80
        /*05a8*/ 	.word	0x000000ff
        /*05ac*/ 	.word	0x00000000
        /*05b0*/ 	.short	0x010a
        /*05b2*/ 	.byte	0x04
	.zero		1


	//   ....[76]....
        /*05b4*/ 	.word	0x00004d10
        /*05b8*/ 	.word	0x000000ff
        /*05bc*/ 	.word	0x00000000
        /*05c0*/ 	.short	0x010a
        /*05c2*/ 	.byte	0x05
	.zero		1


	//   ....[77]....
        /*05c4*/ 	.word	0x00004db0
        /*05c8*/ 	.word	0x00000000
        /*05cc*/ 	.word	0x00000000
        /*05d0*/ 	.short	0x010a
        /*05d2*/ 	.byte	0xff
	.zero		1


	//   ....[78]....
        /*05d4*/ 	.word	0x00005110
        /*05d8*/ 	.word	0x00000003
        /*05dc*/ 	.word	0x00000080
        /*05e0*/ 	.short	0x010a
        /*05e2*/ 	.byte	0xff
	.zero		1


	//   ....[79]....
        /*05e4*/ 	.word	0x00005290
        /*05e8*/ 	.word	0x00000000
        /*05ec*/ 	.word	0x00000000
        /*05f0*/ 	.short	0x0101
        /*05f2*/ 	.byte	0xff
	.zero		1


	//   ....[80]....
        /*05f4*/ 	.word	0x00005e60
        /*05f8*/ 	.word	0x00000000
        /*05fc*/ 	.word	0x00000040
        /*0600*/ 	.short	0x010a
        /*0602*/ 	.byte	0xff
	.zero		1


	//   ....[81]....
        /*0604*/ 	.word	0x00005ed0
        /*0608*/ 	.word	0x00000066
        /*060c*/ 	.word	0x000000a0
        /*0610*/ 	.short	0x010a
        /*0612*/ 	.byte	0xff
	.zero		1


	//   ....[82]....
        /*0614*/ 	.word	0x00005fc0
        /*0618*/ 	.word	0x00000000
        /*061c*/ 	.word	0x00000040
        /*0620*/ 	.short	0x010a
        /*0622*/ 	.byte	0xff
	.zero		1


	//   ....[83]....
        /*0624*/ 	.word	0x000060f0
        /*0628*/ 	.word	0x00000066
        /*062c*/ 	.word	0x000000a0
        /*0630*/ 	.short	0x010a
        /*0632*/ 	.byte	0xff
	.zero		1


	//   ....[84]....
        /*0634*/ 	.word	0x00006c20
        /*0638*/ 	.word	0x00000000
        /*063c*/ 	.word	0x00000000
        /*0640*/ 	.short	0x0101
        /*0642*/ 	.byte	0xff
	.zero		1


	//   ....[85]....
        /*0644*/ 	.word	0x00006c30
        /*0648*/ 	.word	0x00000003
        /*064c*/ 	.word	0x00000040
        /*0650*/ 	.short	0x010a
        /*0652*/ 	.byte	0xff
	.zero		1


	//   ....[86]....
        /*0654*/ 	.word	0x00006d00
        /*0658*/ 	.word	0x00000003
        /*065c*/ 	.word	0x00000040
        /*0660*/ 	.short	0x010a
        /*0662*/ 	.byte	0xff
	.zero		1


	//   ....[87]....
        /*0664*/ 	.word	0x000071f0
        /*0668*/ 	.word	0x000000ff
        /*066c*/ 	.word	0x00000000
        /*0670*/ 	.short	0x0101
        /*0672*/ 	.byte	0x05
	.zero		1


	//   ....[88]....
        /*0674*/ 	.word	0x000079c0
        /*0678*/ 	.word	0x00000002
        /*067c*/ 	.word	0x00000000
        /*0680*/ 	.short	0x0101
        /*0682*/ 	.byte	0xff
	.zero		1


	//   ....[89]....
        /*0684*/ 	.word	0x00007c80
        /*0688*/ 	.word	0x000000ff
        /*068c*/ 	.word	0x00000000
        /*0690*/ 	.short	0x0101
        /*0692*/ 	.byte	0x04
	.zero		1


	//   ....[90]....
        /*0694*/ 	.word	0x00007ca0
        /*0698*/ 	.word	0x00000000
        /*069c*/ 	.word	0x000000f0
        /*06a0*/ 	.short	0x010a
        /*06a2*/ 	.byte	0xff
	.zero		1


	//   ....[91]....
        /*06a4*/ 	.word	0x00007d00
        /*06a8*/ 	.word	0x00000000
        /*06ac*/ 	.word	0x00000020
        /*06b0*/ 	.short	0x010a
        /*06b2*/ 	.byte	0xff
	.zero		1


	//   ....[92]....
        /*06b4*/ 	.word	0x00007d60
        /*06b8*/ 	.word	0x00000000
        /*06bc*/ 	.word	0x00000020
        /*06c0*/ 	.short	0x010a
        /*06c2*/ 	.byte	0xff
	.zero		1


	//   ....[93]....
        /*06c4*/ 	.word	0x00007db0
        /*06c8*/ 	.word	0x00000003
        /*06cc*/ 	.word	0x00000080
        /*06d0*/ 	.short	0x010a
        /*06d2*/ 	.byte	0xff
	.zero		1


	//   ....[94]....
        /*06d4*/ 	.word	0x00007e10
        /*06d8*/ 	.word	0x00000000
        /*06dc*/ 	.word	0x00000000
        /*06e0*/ 	.short	0x010a
        /*06e2*/ 	.byte	0xff
	.zero		1


	//   ....[95]....
        /*06e4*/ 	.word	0x00007e70
        /*06e8*/ 	.word	0x00000000
        /*06ec*/ 	.word	0x00000000
        /*06f0*/ 	.short	0x010a
        /*06f2*/ 	.byte	0xff
	.zero		1


	//   ....[96]....
        /*06f4*/ 	.word	0x00007ed0
        /*06f8*/ 	.word	0x00000000
        /*06fc*/ 	.word	0x00000000
        /*0700*/ 	.short	0x010a
        /*0702*/ 	.byte	0xff
	.zero		1


	//   ....[97]....
        /*0704*/ 	.word	0x00007f20
        /*0708*/ 	.word	0x00000002
        /*070c*/ 	.word	0x000000e0
        /*0710*/ 	.short	0x010a
        /*0712*/ 	.byte	0xff
	.zero		1


	//   ....[98]....
        /*0714*/ 	.word	0x00007f80
        /*0718*/ 	.word	0x00000002
        /*071c*/ 	.word	0x00000090
        /*0720*/ 	.short	0x010a
        /*0722*/ 	.byte	0xff
	.zero		1


	//   ....[99]....
        /*0724*/ 	.word	0x00007fd0
        /*0728*/ 	.word	0x00000002
        /*072c*/ 	.word	0x00000080
        /*0730*/ 	.short	0x010a
        /*0732*/ 	.byte	0xff
	.zero		1


	//   ....[100]....
        /*0734*/ 	.word	0x00008030
        /*0738*/ 	.word	0x00000000
        /*073c*/ 	.word	0x00000090
        /*0740*/ 	.short	0x010a
        /*0742*/ 	.byte	0xff
	.zero		1


	//   ....[101]....
        /*0744*/ 	.word	0x00008080
        /*0748*/ 	.word	0x00000000
        /*074c*/ 	.word	0x00000080
        /*0750*/ 	.short	0x010a
        /*0752*/ 	.byte	0xff
	.zero		1


	//   ....[102]....
        /*0754*/ 	.word	0x000080e0
        /*0758*/ 	.word	0x00000003
        /*075c*/ 	.word	0x000000c0
        /*0760*/ 	.short	0x010a
        /*0762*/ 	.byte	0xff
	.zero		1


	//   ....[103]....
        /*0764*/ 	.word	0x00008140
        /*0768*/ 	.word	0x00000000
        /*076c*/ 	.word	0x00000000
        /*0770*/ 	.short	0x010a
        /*0772*/ 	.byte	0xff
	.zero		1


	//   ....[104]....
        /*0774*/ 	.word	0x000081a0
        /*0778*/ 	.word	0x00000000
        /*077c*/ 	.word	0x00000000
        /*0780*/ 	.short	0x010a
        /*0782*/ 	.byte	0xff
	.zero		1


	//   ....[105]....
        /*0784*/ 	.word	0x00008200
        /*0788*/ 	.word	0x00000000
        /*078c*/ 	.word	0x00000000
        /*0790*/ 	.short	0x010a
        /*0792*/ 	.byte	0xff
	.zero		1


	//   ....[106]....
        /*0794*/ 	.word	0x00008260
        /*0798*/ 	.word	0x00000000
        /*079c*/ 	.word	0x00000000
        /*07a0*/ 	.short	0x010a
        /*07a2*/ 	.byte	0xff
	.zero		1


	//   ....[107]....
        /*07a4*/ 	.word	0x000082c0
        /*07a8*/ 	.word	0x00000000
        /*07ac*/ 	.word	0x00000000
        /*07b0*/ 	.short	0x010a
        /*07b2*/ 	.byte	0xff
	.zero		1


	//   ....[108]....
        /*07b4*/ 	.word	0x00008310
        /*07b8*/ 	.word	0x0000000c
        /*07bc*/ 	.word	0x00000080
        /*07c0*/ 	.short	0x010a
        /*07c2*/ 	.byte	0xff
	.zero		1


	//   ....[109]....
        /*07c4*/ 	.word	0x00008370
        /*07c8*/ 	.word	0x00000000
        /*07cc*/ 	.word	0x00000078
        /*07d0*/ 	.short	0x010a
        /*07d2*/ 	.byte	0xff
	.zero		1


	//   ....[110]....
        /*07d4*/ 	.word	0x000083d0
        /*07d8*/ 	.word	0x00000000
        /*07dc*/ 	.word	0x00000058
        /*07e0*/ 	.short	0x010a
        /*07e2*/ 	.byte	0xff
	.zero		1


	//   ....[111]....
        /*07e4*/ 	.word	0x00008430
        /*07e8*/ 	.word	0x00000009
        /*07ec*/ 	.word	0x00000058
        /*07f0*/ 	.short	0x010a
        /*07f2*/ 	.byte	0xff
	.zero		1


	//   ....[112]....
        /*07f4*/ 	.word	0x00008490
        /*07f8*/ 	.word	0x00000000
        /*07fc*/ 	.word	0x00000000
        /*0800*/ 	.short	0x010a
        /*0802*/ 	.byte	0xff
	.zero		1


	//   ....[113]....
        /*0804*/ 	.word	0x000084f0
        /*0808*/ 	.word	0x00000000
        /*080c*/ 	.word	0x00000000
        /*0810*/ 	.short	0x010a
        /*0812*/ 	.byte	0xff
	.zero		1


	//   ....[114]....
        /*0814*/ 	.word	0x00008540
        /*0818*/ 	.word	0x00000003
        /*081c*/ 	.word	0x00000080
        /*0820*/ 	.short	0x010a
        /*0822*/ 	.byte	0xff
	.zero		1


	//   ....[115]....
        /*0824*/ 	.word	0x00008590
        /*0828*/ 	.word	0x00000000
        /*082c*/ 	.word	0x00000040
        /*0830*/ 	.short	0x010a
        /*0832*/ 	.byte	0xff
	.zero		1


	//   ....[116]....
        /*0834*/ 	.word	0x000085e0
        /*0838*/ 	.word	0x00000066
        /*083c*/ 	.word	0x000000a0
        /*0840*/ 	.short	0x010a
        /*0842*/ 	.byte	0xff
	.zero		1


	//   ....[117]....
        /*0844*/ 	.word	0x00008630
        /*0848*/ 	.word	0x00000003
        /*084c*/ 	.word	0x00000040
        /*0850*/ 	.short	0x010a
        /*0852*/ 	.byte	0xff
	.zero		1


	//----- nvinfo : EIATTR_NUM_MBARRIERS
	.align		4
.L_47:
        /*0854*/ 	.byte	0x03, 0x38
        /*0856*/ 	.short	0x0020


	//----- nvinfo : EIATTR_EXIT_INSTR_OFFSETS
	.align		4
        /*0858*/ 	.byte	0x04, 0x1c
        /*085a*/ 	.short	(.L_49 - .L_48)


	//   ....[0]....
.L_48:
        /*085c*/ 	.word	0x00002950


	//   ....[1]....
        /*0860*/ 	.word	0x00002e60


	//   ....[2]....
        /*0864*/ 	.word	0x00002ec0


	//   ....[3]....
        /*0868*/ 	.word	0x00003de0


	//   ....[4]....
        /*086c*/ 	.word	0x00004de0


	//   ....[5]....
        /*0870*/ 	.word	0x00004e20


	//   ....[6]....
        /*0874*/ 	.word	0x00007b60


	//   ....[7]....
        /*0878*/ 	.word	0x00007be0


	//   ....[8]....
        /*087c*/ 	.word	0x00007c10


	//   ....[9]....
        /*0880*/ 	.word	0x00007c90


	//----- nvinfo : EIATTR_MAX_THREADS
	.align		4
.L_49:
        /*0884*/ 	.byte	0x04, 0x05
        /*0886*/ 	.short	(.L_51 - .L_50)
.L_50:
        /*0888*/ 	.word	0x00000100
        /*088c*/ 	.word	0x00000001
        /*0890*/ 	.word	0x00000001


	//----- nvinfo : EIATTR_CRS_STACK_SIZE
	.align		4
.L_51:
        /*0894*/ 	.byte	0x04, 0x1e
        /*0896*/ 	.short	(.L_53 - .L_52)
.L_52:
        /*0898*/ 	.word	0x00000000


	//----- nvinfo : EIATTR_CBANK_PARAM_SIZE
	.align		4
.L_53:
        /*089c*/ 	.byte	0x03, 0x19
        /*089e*/ 	.short	0x0800


	//----- nvinfo : EIATTR_PARAM_CBANK
	.align		4
        /*08a0*/ 	.byte	0x04, 0x0a
        /*08a2*/ 	.short	(.L_55 - .L_54)
	.align		4
.L_54:
        /*08a4*/ 	.word	index@(.nv.constant0._ZN7cutlass13device_kernelINS_4gemm6kernel13GemmUniversalIN4cute5tupleIJiiiiEEENS1_10collective13CollectiveMmaINS1_35MainloopSm100TmaUmmaWarpSpecializedILi4ELi2ELi4ENS5_IJNS4_1CILi1EEENSA_ILi2EEESB_EEEEENS5_IJNSA_ILi128EEENSA_ILi64EEESG_EEENS_10bfloat16_tENS5_IJlSB_lEEESI_SJ_NS4_8TiledMMAINS4_8MMA_AtomIJNS4_20SM100_MMA_F16BF16_SSISI_SI_fLi128ELi64ELNS4_4UMMA5MajorE0ELSO_0ELNSN_7ScaleInE0ELSP_0EEEEEENS4_6LayoutINS5_IJSB_SB_SB_EEENS5_IJNSA_ILi0EEESU_SU_EEEEENS5_IJNS4_10UnderscoreESX_SX_EEEEENS4_23SM90_TMA_LOAD_MULTICASTENS4_14ComposedLayoutINS4_7SwizzleILi3ELi4ELi3EEENS4_18smem_ptr_flag_bitsILi16EEENSS_INS5_IJNSA_ILi8EEESG_EEENS5_IJSG_SB_EEEEEEEvNS4_8identityENS4_13SM90_TMA_LOADES1A_vS1B_EENS_8epilogue10collective18CollectiveEpilogueINS1E_23Sm100TmaWarpSpecializedILi3ELi2ELi32ELb1ELb0EEEJSH_NS5_IJNSS_ISF_SB_EENSS_INSA_ILi32EEESB_EEEEESI_SJ_SI_SJ_NS1E_6fusion15FusionCallbacksIS1I_NS1N_17LinearCombinationISI_fSI_fLNS_15FloatRoundStyleE2EEESH_S1M_JEEENS4_5SM1004TMEM4LOAD26SM100_TMEM_LOAD_32dp32b32xES1C_NS11_INS12_ILi2ELi4ELi3EEES15_NSS_INS5_IJS16_S1K_EEENS5_IJS1K_SB_EEEEEEENS4_39AutoVectorizingCopyWithAssumedAlignmentILi128EEENS4_14SM90_TMA_STOREES21_S23_S23_EEEvvEEEEvNT_6ParamsE)
        /*08a8*/ 	.short	0x0380
        /*08aa*/ 	.short	0x0800


	//----- nvinfo : EIATTR_SW_WAR
	.align		4
.L_55:
        /*08ac*/ 	.byte	0x04, 0x36
        /*08ae*/ 	.short	(.L_57 - .L_56)
.L_56:
        /*08b0*/ 	.word	0x00000008
.L_57:


//--------------------- .nv.callgraph             --------------------------
	.section	.nv.callgraph,"",@"SHT_CUDA_CALLGRAPH"
	.align	4
	.sectionentsize	8
	.align		4
        /*0000*/ 	.word	0x00000000
	.align		4
        /*0004*/ 	.word	0xffffffff
	.align		4
        /*0008*/ 	.word	index@(_ZN7cutlass13device_kernelINS_4gemm6kernel13GemmUniversalIN4cute5tupleIJiiiiEEENS1_10collective13CollectiveMmaINS1_35MainloopSm100TmaUmmaWarpSpecializedILi4ELi2ELi4ENS5_IJNS4_1CILi1EEENSA_ILi2EEESB_EEEEENS5_IJNSA_ILi128EEENSA_ILi64EEESG_EEENS_10bfloat16_tENS5_IJlSB_lEEESI_SJ_NS4_8TiledMMAINS4_8MMA_AtomIJNS4_20SM100_MMA_F16BF16_SSISI_SI_fLi128ELi64ELNS4_4UMMA5MajorE0ELSO_0ELNSN_7ScaleInE0ELSP_0EEEEEENS4_6LayoutINS5_IJSB_SB_SB_EEENS5_IJNSA_ILi0EEESU_SU_EEEEENS5_IJNS4_10UnderscoreESX_SX_EEEEENS4_23SM90_TMA_LOAD_MULTICASTENS4_14ComposedLayoutINS4_7SwizzleILi3ELi4ELi3EEENS4_18smem_ptr_flag_bitsILi16EEENSS_INS5_IJNSA_ILi8EEESG_EEENS5_IJSG_SB_EEEEEEEvNS4_8identityENS4_13SM90_TMA_LOADES1A_vS1B_EENS_8epilogue10collective18CollectiveEpilogueINS1E_23Sm100TmaWarpSpecializedILi3ELi2ELi32ELb1ELb0EEEJSH_NS5_IJNSS_ISF_SB_EENSS_INSA_ILi32EEESB_EEEEESI_SJ_SI_SJ_NS1E_6fusion15FusionCallbacksIS1I_NS1N_17LinearCombinationISI_fSI_fLNS_15FloatRoundStyleE2EEESH_S1M_JEEENS4_5SM1004TMEM4LOAD26SM100_TMEM_LOAD_32dp32b32xES1C_NS11_INS12_ILi2ELi4ELi3EEES15_NSS_INS5_IJS16_S1K_EEENS5_IJS1K_SB_EEEEEEENS4_39AutoVectorizingCopyWithAssumedAlignmentILi128EEENS4_14SM90_TMA_STOREES21_S23_S23_EEEvvEEEEvNT_6ParamsE)
	.align		4
        /*000c*/ 	.word	index@(__assertfail)
	.align		4
        /*0010*/ 	.word	0x00000000
	.align		4
        /*0014*/ 	.word	0xfffffffe
	.align		4
        /*0018*/ 	.word	0x00000000
	.align		4
        /*001c*/ 	.word	0xfffffffd
	.align		4
        /*0020*/ 	.word	0x00000000
	.align		4
        /*0024*/ 	.word	0xfffffffc


//--------------------- .nv.constant4             --------------------------
	.section	.nv.constant4,"a",@progbits
	.align	8
	.align		8
.nv.constant4:
        /*0000*/ 	.dword	__assertfail
	.align		8
        /*0008*/ 	.dword	__unnamed_1
	.align		8
        /*0010*/ 	.dword	__unnamed_2
	.align		8
        /*0018*/ 	.dword	_ZN39_INTERNAL_2eff08ef_4_k_cu_a7160dbc_77564cuda3std3__45__cpo5beginE
	.align		8
        /*0020*/ 	.dword	_ZN39_INTERNAL_2eff08ef_4_k_cu_a7160dbc_77564cuda3std3__45__cpo3endE
	.align		8
        /*0028*/ 	.dword	_ZN39_INTERNAL_2eff08ef_4_k_cu_a7160dbc_77564cuda3std3__45__cpo6cbeginE
	.align		8
        /*0030*/ 	.dword	_ZN39_INTERNAL_2eff08ef_4_k_cu_a7160dbc_77564cuda3std3__45__cpo4cendE
	.align		8
        /*0038*/ 	.dword	_ZN39_INTERNAL_2eff08ef_4_k_cu_a7160dbc_77564cuda3std3__441_GLOBAL__N__2eff08ef_4_k_cu_a7160dbc_77566ignoreE
	.align		8
        /*0040*/ 	.dword	_ZN39_INTERNAL_2eff08ef_4_k_cu_a7160dbc_77564cuda3std3__419piecewise_constructE
	.align		8
        /*0048*/ 	.dword	_ZN39_INTERNAL_2eff08ef_4_k_cu_a7160dbc_77564cuda3std3__48in_placeE
	.align		8
        /*0050*/ 	.dword	_ZN39_INTERNAL_2eff08ef_4_k_cu_a7160dbc_77564cuda3std6ranges3__45__cpo4swapE
	.align		8
        /*0058*/ 	.dword	_ZN39_INTERNAL_2eff08ef_4_k_cu_a7160dbc_77564cuda3std6ranges3__45__cpo9iter_moveE
	.align		8
        /*0060*/ 	.dword	_ZN39_INTERNAL_2eff08ef_4_k_cu_a7160dbc_77564cute7productE
	.align		8
        /*0068*/ 	.dword	_ZN39_INTERNAL_2eff08ef_4_k_cu_a7160dbc_77564cute1_E
	.align		8
        /*0070*/ 	.dword	$str$25
	.align		8
        /*0078*/ 	.dword	$str$26
	.align		8
        /*0080*/ 	.dword	$str$27
	.align		8
        /*0088*/ 	.dword	$str$28


//--------------------- .text._ZN7cutlass13device_kernelINS_4gemm6kernel13GemmUniversalIN4cute5tupleIJiiiiEEENS1_10collective13CollectiveMmaINS1_35MainloopSm100TmaUmmaWarpSpecializedILi4ELi2ELi4ENS5_IJNS4_1CILi1EEENSA_ILi2EEESB_EEEEENS5_IJNSA_ILi128EEENSA_ILi64EEESG_EEENS_10bfloat16_tENS5_IJlSB_lEEESI_SJ_NS4_8TiledMMAINS4_8MMA_AtomIJNS4_20SM100_MMA_F16BF16_SSISI_SI_fLi128ELi64ELNS4_4UMMA5MajorE0ELSO_0ELNSN_7ScaleInE0ELSP_0EEEEEENS4_6LayoutINS5_IJSB_SB_SB_EEENS5_IJNSA_ILi0EEESU_SU_EEEEENS5_IJNS4_10UnderscoreESX_SX_EEEEENS4_23SM90_TMA_LOAD_MULTICASTENS4_14ComposedLayoutINS4_7SwizzleILi3ELi4ELi3EEENS4_18smem_ptr_flag_bitsILi16EEENSS_INS5_IJNSA_ILi8EEESG_EEENS5_IJSG_SB_EEEEEEEvNS4_8identityENS4_13SM90_TMA_LOADES1A_vS1B_EENS_8epilogue10collective18CollectiveEpilogueINS1E_23Sm100TmaWarpSpecializedILi3ELi2ELi32ELb1ELb0EEEJSH_NS5_IJNSS_ISF_SB_EENSS_INSA_ILi32EEESB_EEEEESI_SJ_SI_SJ_NS1E_6fusion15FusionCallbacksIS1I_NS1N_17LinearCombinationISI_fSI_fLNS_15FloatRoundStyleE2EEESH_S1M_JEEENS4_5SM1004TMEM4LOAD26SM100_TMEM_LOAD_32dp32b32xES1C_NS11_INS12_ILi2ELi4ELi3EEES15_NSS_INS5_IJS16_S1K_EEENS5_IJS1K_SB_EEEEEEENS4_39AutoVectorizingCopyWithAssumedAlignmentILi128EEENS4_14SM90_TMA_STOREES21_S23_S23_EEEvvEEEEvNT_6ParamsE --------------------------
	.section	.text._ZN7cutlass13device_kernelINS_4gemm6kernel13GemmUniversalIN4cute5tupleIJiiiiEEENS1_10collective13CollectiveMmaINS1_35MainloopSm100TmaUmmaWarpSpecializedILi4ELi2ELi4ENS5_IJNS4_1CILi1EEENSA_ILi2EEESB_EEEEENS5_IJNSA_ILi128EEENSA_ILi64EEESG_EEENS_10bfloat16_tENS5_IJlSB_lEEESI_SJ_NS4_8TiledMMAINS4_8MMA_AtomIJNS4_20SM100_MMA_F16BF16_SSISI_SI_fLi128ELi64ELNS4_4UMMA5MajorE0ELSO_0ELNSN_7ScaleInE0ELSP_0EEEEEENS4_6LayoutINS5_IJSB_SB_SB_EEENS5_IJNSA_ILi0EEESU_SU_EEEEENS5_IJNS4_10UnderscoreESX_SX_EEEEENS4_23SM90_TMA_LOAD_MULTICASTENS4_14ComposedLayoutINS4_7SwizzleILi3ELi4ELi3EEENS4_18smem_ptr_flag_bitsILi16EEENSS_INS5_IJNSA_ILi8EEESG_EEENS5_IJSG_SB_EEEEEEEvNS4_8identityENS4_13SM90_TMA_LOADES1A_vS1B_EENS_8epilogue10collective18CollectiveEpilogueINS1E_23Sm100TmaWarpSpecializedILi3ELi2ELi32ELb1ELb0EEEJSH_NS5_IJNSS_ISF_SB_EENSS_INSA_ILi32EEESB_EEEEESI_SJ_SI_SJ_NS1E_6fusion15FusionCallbacksIS1I_NS1N_17LinearCombinationISI_fSI_fLNS_15FloatRoundStyleE2EEESH_S1M_JEEENS4_5SM1004TMEM4LOAD26SM100_TMEM_LOAD_32dp32b32xES1C_NS11_INS12_ILi2ELi4ELi3EEES15_NSS_INS5_IJS16_S1K_EEENS5_IJS1K_SB_EEEEEEENS4_39AutoVectorizingCopyWithAssumedAlignmentILi128EEENS4_14SM90_TMA_STOREES21_S23_S23_EEEvvEEEEvNT_6ParamsE,"ax",@progbits
	.align	128
.text._ZN7cutlass13device_kernelINS_4gemm6kernel13GemmUniversalIN4cute5tupleIJiiiiEEENS1_10collective13CollectiveMmaINS1_35MainloopSm100TmaUmmaWarpSpecializedILi4ELi2ELi4ENS5_IJNS4_1CILi1EEENSA_ILi2EEESB_EEEEENS5_IJNSA_ILi128EEENSA_ILi64EEESG_EEENS_10bfloat16_tENS5_IJlSB_lEEESI_SJ_NS4_8TiledMMAINS4_8MMA_AtomIJNS4_20SM100_MMA_F16BF16_SSISI_SI_fLi128ELi64ELNS4_4UMMA5MajorE0ELSO_0ELNSN_7ScaleInE0ELSP_0EEEEEENS4_6LayoutINS5_IJSB_SB_SB_EEENS5_IJNSA_ILi0EEESU_SU_EEEEENS5_IJNS4_10UnderscoreESX_SX_EEEEENS4_23SM90_TMA_LOAD_MULTICASTENS4_14ComposedLayoutINS4_7SwizzleILi3ELi4ELi3EEENS4_18smem_ptr_flag_bitsILi16EEENSS_INS5_IJNSA_ILi8EEESG_EEENS5_IJSG_SB_EEEEEEEvNS4_8identityENS4_13SM90_TMA_LOADES1A_vS1B_EENS_8epilogue10collective18CollectiveEpilogueINS1E_23Sm100TmaWarpSpecializedILi3ELi2ELi32ELb1ELb0EEEJSH_NS5_IJNSS_ISF_SB_EENSS_INSA_ILi32EEESB_EEEEESI_SJ_SI_SJ_NS1E_6fusion15FusionCallbacksIS1I_NS1N_17LinearCombinationISI_fSI_fLNS_15FloatRoundStyleE2EEESH_S1M_JEEENS4_5SM1004TMEM4LOAD26SM100_TMEM_LOAD_32dp32b32xES1C_NS11_INS12_ILi2ELi4ELi3EEES15_NSS_INS5_IJS16_S1K_EEENS5_IJS1K_SB_EEEEEEENS4_39AutoVectorizingCopyWithAssumedAlignmentILi128EEENS4_14SM90_TMA_STOREES21_S23_S23_EEEvvEEEEvNT_6ParamsE:
        .type           _ZN7cutlass13device_kernelINS_4gemm6kernel13GemmUniversalIN4cute5tupleIJiiiiEEENS1_10collective13CollectiveMmaINS1_35MainloopSm100TmaUmmaWarpSpecializedILi4ELi2ELi4ENS5_IJNS4_1CILi1EEENSA_ILi2EEESB_EEEEENS5_IJNSA_ILi128EEENSA_ILi64EEESG_EEENS_10bfloat16_tENS5_IJlSB_lEEESI_SJ_NS4_8TiledMMAINS4_8MMA_AtomIJNS4_20SM100_MMA_F16BF16_SSISI_SI_fLi128ELi64ELNS4_4UMMA5MajorE0ELSO_0ELNSN_7ScaleInE0ELSP_0EEEEEENS4_6LayoutINS5_IJSB_SB_SB_EEENS5_IJNSA_ILi0EEESU_SU_EEEEENS5_IJNS4_10UnderscoreESX_SX_EEEEENS4_23SM90_TMA_LOAD_MULTICASTENS4_14ComposedLayoutINS4_7SwizzleILi3ELi4ELi3EEENS4_18smem_ptr_flag_bitsILi16EEENSS_INS5_IJNSA_ILi8EEESG_EEENS5_IJSG_SB_EEEEEEEvNS4_8identityENS4_13SM90_TMA_LOADES1A_vS1B_EENS_8epilogue10collective18CollectiveEpilogueINS1E_23Sm100TmaWarpSpecializedILi3ELi2ELi32ELb1ELb0EEEJSH_NS5_IJNSS_ISF_SB_EENSS_INSA_ILi32EEESB_EEEEESI_SJ_SI_SJ_NS1E_6fusion15FusionCallbacksIS1I_NS1N_17LinearCombinationISI_fSI_fLNS_15FloatRoundStyleE2EEESH_S1M_JEEENS4_5SM1004TMEM4LOAD26SM100_TMEM_LOAD_32dp32b32xES1C_NS11_INS12_ILi2ELi4ELi3EEES15_NSS_INS5_IJS16_S1K_EEENS5_IJS1K_SB_EEEEEEENS4_39AutoVectorizingCopyWithAssumedAlignmentILi128EEENS4_14SM90_TMA_STOREES21_S23_S23_EEEvvEEEEvNT_6ParamsE,@function
        .size           _ZN7cutlass13device_kernelINS_4gemm6kernel13GemmUniversalIN4cute5tupleIJiiiiEEENS1_10collective13CollectiveMmaINS1_35MainloopSm100TmaUmmaWarpSpecializedILi4ELi2ELi4ENS5_IJNS4_1CILi1EEENSA_ILi2EEESB_EEEEENS5_IJNSA_ILi128EEENSA_ILi64EEESG_EEENS_10bfloat16_tENS5_IJlSB_lEEESI_SJ_NS4_8TiledMMAINS4_8MMA_AtomIJNS4_20SM100_MMA_F16BF16_SSISI_SI_fLi128ELi64ELNS4_4UMMA5MajorE0ELSO_0ELNSN_7ScaleInE0ELSP_0EEEEEENS4_6LayoutINS5_IJSB_SB_SB_EEENS5_IJNSA_ILi0EEESU_SU_EEEEENS5_IJNS4_10UnderscoreESX_SX_EEEEENS4_23SM90_TMA_LOAD_MULTICASTENS4_14ComposedLayoutINS4_7SwizzleILi3ELi4ELi3EEENS4_18smem_ptr_flag_bitsILi16EEENSS_INS5_IJNSA_ILi8EEESG_EEENS5_IJSG_SB_EEEEEEEvNS4_8identityENS4_13SM90_TMA_LOADES1A_vS1B_EENS_8epilogue10collective18CollectiveEpilogueINS1E_23Sm100TmaWarpSpecializedILi3ELi2ELi32ELb1ELb0EEEJSH_NS5_IJNSS_ISF_SB_EENSS_INSA_ILi32EEESB_EEEEESI_SJ_SI_SJ_NS1E_6fusion15FusionCallbacksIS1I_NS1N_17LinearCombinationISI_fSI_fLNS_15FloatRoundStyleE2EEESH_S1M_JEEENS4_5SM1004TMEM4LOAD26SM100_TMEM_LOAD_32dp32b32xES1C_NS11_INS12_ILi2ELi4ELi3EEES15_NSS_INS5_IJS16_S1K_EEENS5_IJS1K_SB_EEEEEEENS4_39AutoVectorizingCopyWithAssumedAlignmentILi128EEENS4_14SM90_TMA_STOREES21_S23_S23_EEEvvEEEEvNT_6ParamsE,(.L_x_161 - _ZN7cutlass13device_kernelINS_4gemm6kernel13GemmUniversalIN4cute5tupleIJiiiiEEENS1_10collective13CollectiveMmaINS1_35MainloopSm100TmaUmmaWarpSpecializedILi4ELi2ELi4ENS5_IJNS4_1CILi1EEENSA_ILi2EEESB_EEEEENS5_IJNSA_ILi128EEENSA_ILi64EEESG_EEENS_10bfloat16_tENS5_IJlSB_lEEESI_SJ_NS4_8TiledMMAINS4_8MMA_AtomIJNS4_20SM100_MMA_F16BF16_SSISI_SI_fLi128ELi64ELNS4_4UMMA5MajorE0ELSO_0ELNSN_7ScaleInE0ELSP_0EEEEEENS4_6LayoutINS5_IJSB_SB_SB_EEENS5_IJNSA_ILi0EEESU_SU_EEEEENS5_IJNS4_10UnderscoreESX_SX_EEEEENS4_23SM90_TMA_LOAD_MULTICASTENS4_14ComposedLayoutINS4_7SwizzleILi3ELi4ELi3EEENS4_18smem_ptr_flag_bitsILi16EEENSS_INS5_IJNSA_ILi8EEESG_EEENS5_IJSG_SB_EEEEEEEvNS4_8identityENS4_13SM90_TMA_LOADES1A_vS1B_EENS_8epilogue10collective18CollectiveEpilogueINS1E_23Sm100TmaWarpSpecializedILi3ELi2ELi32ELb1ELb0EEEJSH_NS5_IJNSS_ISF_SB_EENSS_INSA_ILi32EEESB_EEEEESI_SJ_SI_SJ_NS1E_6fusion15FusionCallbacksIS1I_NS1N_17LinearCombinationISI_fSI_fLNS_15FloatRoundStyleE2EEESH_S1M_JEEENS4_5SM1004TMEM4LOAD26SM100_TMEM_LOAD_32dp32b32xES1C_NS11_INS12_ILi2ELi4ELi3EEES15_NSS_INS5_IJS16_S1K_EEENS5_IJS1K_SB_EEEEEEENS4_39AutoVectorizingCopyWithAssumedAlignmentILi128EEENS4_14SM90_TMA_STOREES21_S23_S23_EEEvvEEEEvNT_6ParamsE)
        .other          _ZN7cutlass13device_kernelINS_4gemm6kernel13GemmUniversalIN4cute5tupleIJiiiiEEENS1_10collective13CollectiveMmaINS1_35MainloopSm100TmaUmmaWarpSpecializedILi4ELi2ELi4ENS5_IJNS4_1CILi1EEENSA_ILi2EEESB_EEEEENS5_IJNSA_ILi128EEENSA_ILi64EEESG_EEENS_10bfloat16_tENS5_IJlSB_lEEESI_SJ_NS4_8TiledMMAINS4_8MMA_AtomIJNS4_20SM100_MMA_F16BF16_SSISI_SI_fLi128ELi64ELNS4_4UMMA5MajorE0ELSO_0ELNSN_7ScaleInE0ELSP_0EEEEEENS4_6LayoutINS5_IJSB_SB_SB_EEENS5_IJNSA_ILi0EEESU_SU_EEEEENS5_IJNS4_10UnderscoreESX_SX_EEEEENS4_23SM90_TMA_LOAD_MULTICASTENS4_14ComposedLayoutINS4_7SwizzleILi3ELi4ELi3EEENS4_18smem_ptr_flag_bitsILi16EEENSS_INS5_IJNSA_ILi8EEESG_EEENS5_IJSG_SB_EEEEEEEvNS4_8identityENS4_13SM90_TMA_LOADES1A_vS1B_EENS_8epilogue10collective18CollectiveEpilogueINS1E_23Sm100TmaWarpSpecializedILi3ELi2ELi32ELb1ELb0EEEJSH_NS5_IJNSS_ISF_SB_EENSS_INSA_ILi32EEESB_EEEEESI_SJ_SI_SJ_NS1E_6fusion15FusionCallbacksIS1I_NS1N_17LinearCombinationISI_fSI_fLNS_15FloatRoundStyleE2EEESH_S1M_JEEENS4_5SM1004TMEM4LOAD26SM100_TMEM_LOAD_32dp32b32xES1C_NS11_INS12_ILi2ELi4ELi3EEES15_NSS_INS5_IJS16_S1K_EEENS5_IJS1K_SB_EEEEEEENS4_39AutoVectorizingCopyWithAssumedAlignmentILi128EEENS4_14SM90_TMA_STOREES21_S23_S23_EEEvvEEEEvNT_6ParamsE,@"STO_CUDA_ENTRY STV_DEFAULT"
_ZN7cutlass13device_kernelINS_4gemm6kernel13GemmUniversalIN4cute5tupleIJiiiiEEENS1_10collective13CollectiveMmaINS1_35MainloopSm100TmaUmmaWarpSpecializedILi4ELi2ELi4ENS5_IJNS4_1CILi1EEENSA_ILi2EEESB_EEEEENS5_IJNSA_ILi128EEENSA_ILi64EEESG_EEENS_10bfloat16_tENS5_IJlSB_lEEESI_SJ_NS4_8TiledMMAINS4_8MMA_AtomIJNS4_20SM100_MMA_F16BF16_SSISI_SI_fLi128ELi64ELNS4_4UMMA5MajorE0ELSO_0ELNSN_7ScaleInE0ELSP_0EEEEEENS4_6LayoutINS5_IJSB_SB_SB_EEENS5_IJNSA_ILi0EEESU_SU_EEEEENS5_IJNS4_10UnderscoreESX_SX_EEEEENS4_23SM90_TMA_LOAD_MULTICASTENS4_14ComposedLayoutINS4_7SwizzleILi3ELi4ELi3EEENS4_18smem_ptr_flag_bitsILi16EEENSS_INS5_IJNSA_ILi8EEESG_EEENS5_IJSG_SB_EEEEEEEvNS4_8identityENS4_13SM90_TMA_LOADES1A_vS1B_EENS_8epilogue10collective18CollectiveEpilogueINS1E_23Sm100TmaWarpSpecializedILi3ELi2ELi32ELb1ELb0EEEJSH_NS5_IJNSS_ISF_SB_EENSS_INSA_ILi32EEESB_EEEEESI_SJ_SI_SJ_NS1E_6fusion15FusionCallbacksIS1I_NS1N_17LinearCombinationISI_fSI_fLNS_15FloatRoundStyleE2EEESH_S1M_JEEENS4_5SM1004TMEM4LOAD26SM100_TMEM_LOAD_32dp32b32xES1C_NS11_INS12_ILi2ELi4ELi3EEES15_NSS_INS5_IJS16_S1K_EEENS5_IJS1K_SB_EEEEEEENS4_39AutoVectorizingCopyWithAssumedAlignmentILi128EEENS4_14SM90_TMA_STOREES21_S23_S23_EEEvvEEEEvNT_6ParamsE:
[----:B------:R-:W1:Y:S01]  /*0000*/  LDC R1, c[0x0][0x37c] ;  /* 0x0000df00ff017b82 */ /* 0x000e620000000800 */
[----:B------:R-:W2:Y:S01]  /*0010*/  S2R R91, SR_TID.X ;  /* 0x00000000005b7919 */ /* 0x000ea20000002100 */
[----:B------:R-:W3:Y:S01]  /*0020*/  LDCU.64 UR8, c[0x0][0x890] ;  /* 0x00011200ff0877ac */ /* 0x000ee20008000a00 */
[----:B------:R-:W-:Y:S02]  /*0030*/  PRMT R84, RZ, 0x7610, R84 ;  /* 0x00007610ff547816 */ /* 0x000fe40000000054 */
[----:B------:R-:W-:Y:S01]  /*0040*/  ELECT P3, URZ, PT ;  /* 0x0000000000ff782f */ /* 0x000fe20003860000 */
[----:B---3--:R-:W-:-:S04]  /*0050*/  UISETP.NE.U32.AND UP0, UPT, UR8, URZ, UPT ;  /* 0x000000ff0800728c */ /* 0x008fc8000bf05070 */
[----:B------:R-:W-:Y:S01]  /*0060*/  UISETP.NE.AND.EX UP0, UPT, UR9, URZ, UPT, UP0 ;  /* 0x000000ff0900728c */ /* 0x000fe2000bf05300 */
[----:B--2---:R-:W-:-:S05]  /*0070*/  SHF.R.U32.HI R85, RZ, 0x5, R91 ;  /* 0x00000005ff557819 */ /* 0x004fca000001165b */
[----:B------:R-:W2:Y:S02]  /*0080*/  SHFL.IDX PT, R0, R85, RZ, 0x1f ;  /* 0x00001fff55007589 */ /* 0x000ea400000e0000 */
[----:B--2---:R-:W-:Y:S01]  /*0090*/  R2UR UR22, R0 ;  /* 0x00000000001672ca */ /* 0x004fe200000e0000 */
[----:B-1----:R-:W-:-:S14]  /*00a0*/  BRA.U UP0, `(.L_x_0) ;  /* 0x0000000100307547 */ /* 0x002fdc000b800000 */
[----:B------:R-:W1:Y:S02]  /*00b0*/  LDCU.64 UR4, c[0x0][0x888] ;  /* 0x00011100ff0477ac */ /* 0x000e640008000a00 */
[----:B-1----:R-:W-:-:S04]  /*00c0*/  UISETP.NE.U32.AND UP0, UPT, UR4, URZ, UPT ;  /* 0x000000ff0400728c */ /* 0x002fc8000bf05070 */
[----:B------:R-:W-:-:S09]  /*00d0*/  UISETP.NE.AND.EX UP0, UPT, UR5, URZ, UPT, UP0 ;  /* 0x000000ff0500728c */ /* 0x000fd2000bf05300 */
[----:B------:R-:W-:Y:S05]  /*00e0*/  BRA.U !UP0, `(.L_x_1) ;  /* 0x0000000108147547 */ /* 0x000fea000b800000 */
[----:B------:R-:W1:Y:S01]  /*00f0*/  LDC.64 R2, c[0x0][0x888] ;  /* 0x00022200ff027b82 */ /* 0x000e620000000a00 */
[----:B------:R-:W1:Y:S02]  /*0100*/  LDCU.64 UR4, c[0x0][0x358] ;  /* 0x00006b00ff0477ac */ /* 0x000e640008000a00 */
[----:B-1----:R1:W5:Y:S01]  /*0110*/  LDG.E R41, desc[UR4][R2.64] ;  /* 0x0000000402297981 */ /* 0x002362000c1e1900 */
[----:B------:R-:W-:Y:S01]  /*0120*/  HFMA2 R84, -RZ, RZ, 0, 5.9604644775390625e-08 ;  /* 0x00000001ff547431 */ /* 0x000fe200000001ff */
[----:B------:R-:W-:Y:S05]  /*0130*/  BRA `(.L_x_0) ;  /* 0x00000000000c7947 */ /* 0x000fea0003800000 */
.L_x_1:
[----:B------:R-:W1:Y:S01]  /*0140*/  LDCU UR4, c[0x0][0x880] ;  /* 0x00011000ff0477ac */ /* 0x000e620008000800 */
[----:B------:R-:W-:Y:S01]  /*0150*/  HFMA2 R84, -RZ, RZ, 0, 5.9604644775390625e-08 ;  /* 0x00000001ff547431 */ /* 0x000fe200000001ff */
[----:B-1----:R-:W-:-:S07]  /*0160*/  MOV R41, UR4 ;  /* 0x0000000400297c02 */ /* 0x002fce0008000f00 */
.L_x_0:
[----:B------:R-:W2:Y:S02]  /*0170*/  LDCU.64 UR4, c[0x0][0x8b0] ;  /* 0x00011600ff0477ac */ /* 0x000ea40008000a00 */
[----:B--2---:R-:W-:-:S04]  /*0180*/  UISETP.NE.U32.AND UP0, UPT, UR4, URZ, UPT ;  /* 0x000000ff0400728c */ /* 0x004fc8000bf05070 */
[----:B------:R-:W-:-:S09]  /*0190*/  UISETP.NE.AND.EX UP0, UPT, UR5, URZ, UPT, UP0 ;  /* 0x000000ff0500728c */ /* 0x000fd2000bf05300 */
[----:B------:R-:W-:Y:S05]  /*01a0*/  BRA.U UP0, `(.L_x_2) ;  /* 0x0000000100287547 */ /* 0x000fea000b800000 */
[----:B------:R-:W2:Y:S02]  /*01b0*/  LDCU.64 UR4, c[0x0][0x8a8] ;  /* 0x00011500ff0477ac */ /* 0x000ea40008000a00 */
[----:B--2---:R-:W-:-:S04]  /*01c0*/  UISETP.NE.U32.AND UP0, UPT, UR4, URZ, UPT ;  /* 0x000000ff0400728c */ /* 0x004fc8000bf05070 */
[----:B------:R-:W-:-:S09]  /*01d0*/  UISETP.NE.AND.EX UP0, UPT, UR5, URZ, UPT, UP0 ;  /* 0x000000ff0500728c */ /* 0x000fd2000bf05300 */
[----:B------:R-:W-:Y:S05]  /*01e0*/  BRA.U !UP0, `(.L_x_3) ;  /* 0x0000000108107547 */ /* 0x000fea000b800000 */
[----:B------:R-:W2:Y:S01]  /*01f0*/  LDC.64 R38, c[0x0][0x8a8] ;  /* 0x00022a00ff267b82 */ /* 0x000ea20000000a00 */
[----:B------:R-:W2:Y:S02]  /*0200*/  LDCU.64 UR4, c[0x0][0x358] ;  /* 0x00006b00ff0477ac */ /* 0x000ea40008000a00 */
[----:B--2---:R2:W5:Y:S01]  /*0210*/  LDG.E R38, desc[UR4][R38.64] ;  /* 0x0000000426267981 */ /* 0x004562000c1e1900 */
[----:B------:R-:W-:Y:S05]  /*0220*/  BRA `(.L_x_2) ;  /* 0x0000000000087947 */ /* 0x000fea0003800000 */
.L_x_3:
[----:B------:R-:W2:Y:S02]  /*0230*/  LDCU UR4, c[0x0][0x8a0] ;  /* 0x00011400ff0477ac */ /* 0x000ea40008000800 */
[----:B--2---:R-:W-:Y:S02]  /*0240*/  MOV R38, UR4 ;  /* 0x0000000400267c02 */ /* 0x004fe40008000f00 */
.L_x_2:
[----:B------:R-:W-:Y:S01]  /*0250*/  IMAD.U32 R0, RZ, RZ, UR22 ;  /* 0x00000016ff007e24 */ /* 0x000fe2000f8e00ff */
[----:B------:R-:W-:Y:S04]  /*0260*/  BSSY.RECONVERGENT B0, `(.L_x_4) ;  /* 0x000000c000007945 */ /* 0x000fe80003800200 */
[C---:B------:R-:W-:Y:S02]  /*0270*/  ISETP.NE.OR P1, PT, R0.reuse, 0x1, !P3 ;  /* 0x000000010000780c */ /* 0x040fe40005f25670 */
[----:B------:R-:W-:-:S11]  /*0280*/  ISETP.NE.OR P0, PT, R0, 0x3, !P3 ;  /* 0x000000030000780c */ /* 0x000fd60005f05670 */
[----:B------:R-:W-:Y:S05]  /*0290*/  @P1 BRA `(.L_x_5) ;  /* 0x0000000000201947 */ /* 0x000fea0003800000 */
[----:B------:R-:W3:Y:S02]  /*02a0*/  LDCU.64 UR4, c[0x0][0x348] ;  /* 0x00006900ff0477ac */ /* 0x000ee40008000a00 */
[----:B---3--:R-:W-:Y:S02]  /*02b0*/  UIADD3 UR6, UP1, UPT, UR4, 0x80, URZ ;  /* 0x0000008004067890 */ /* 0x008fe4000ff3e0ff */
[----:B------:R-:W-:Y:S02]  /*02c0*/  UIADD3 UR4, UP0, UPT, UR4, 0x180, URZ ;  /* 0x0000018004047890 */ /* 0x000fe4000ff1e0ff */
[----:B------:R-:W-:Y:S02]  /*02d0*/  UIADD3.X UR7, UPT, UPT, URZ, UR5, URZ, UP1, !UPT ;  /* 0x00000005ff077290 */ /* 0x000fe40008ffe4ff */
[----:B------:R-:W-:-:S07]  /*02e0*/  UIADD3.X UR5, UPT, UPT, URZ, UR5, URZ, UP0, !UPT ;  /* 0x00000005ff057290 */ /* 0x000fce00087fe4ff */
[----:B------:R3:W-:Y:S02]  /*02f0*/  UTMACCTL.PF [UR6] ;  /* 0x00000000060079b9 */ /* 0x0007e40008040000 */
[----:B------:R3:W-:Y:S02]  /*0300*/  UTMACCTL.PF [UR4] ;  /* 0x00000000040079b9 */ /* 0x0007e40008040000 */
[----:B---3--:R-:W-:Y:S01]  /*0310*/  NOP ;  /* 0x0000000000007918 */ /* 0x008fe20000000000 */
.L_x_5:
[----:B------:R-:W-:Y:S05]  /*0320*/  BSYNC.RECONVERGENT B0 ;  /* 0x0000000000007941 */ /* 0x000fea0003800200 */
.L_x_4:
[----:B------:R-:W-:Y:S04]  /*0330*/  BSSY.RECONVERGENT B0, `(.L_x_6) ;  /* 0x000000a000007945 */ /* 0x000fe80003800200 */
        /* <DEDUP_REMOVED lines=9> */
.L_x_7:
[----:B------:R-:W-:Y:S05]  /*03d0*/  BSYNC.RECONVERGENT B0 ;  /* 0x0000000000007941 */ /* 0x000fea0003800200 */
.L_x_6:
[----:B------:R-:W3:Y:S01]  /*03e0*/  LDCU.64 UR4, c[0x0][0x888] ;  /* 0x00011100ff0477ac */ /* 0x000ee20008000a00 */
[----:B------:R-:W-:Y:S02]  /*03f0*/  UISETP.EQ.U32.AND UP1, UPT, UR8, URZ, UPT ;  /* 0x000000ff0800728c */ /* 0x000fe4000bf22070 */
[----:B------:R-:W-:Y:S02]  /*0400*/  UPLOP3.LUT UP3, UPT, UPT, UPT, UPT, 0x80, 0x8 ;  /* 0x000000000008789c */ /* 0x000fe40003f6f070 */
[----:B---3--:R-:W-:-:S04]  /*0410*/  UISETP.NE.U32.AND UP0, UPT, UR4, URZ, UPT ;  /* 0x000000ff0400728c */ /* 0x008fc8000bf05070 */
[----:B------:R-:W-:-:S04]  /*0420*/  UISETP.NE.AND.EX UP0, UPT, UR5, URZ, UPT, UP0 ;  /* 0x000000ff0500728c */ /* 0x000fc8000bf05300 */
[----:B------:R-:W-:-:S04]  /*0430*/  UISETP.EQ.OR.EX UP2, UPT, UR9, URZ, !UP0, UP1 ;  /* 0x000000ff0900728c */ /* 0x000fc8000c742710 */
[----:B------:R-:W-:-:S06]  /*0440*/  UP2UR UR4, UPR, URZ, 0x4 ;  /* 0x00000004ff047883 */ /* 0x000fcc0008000000 */
[----:B------:R-:W-:Y:S01]  /*0450*/  MOV R88, UR4 ;  /* 0x0000000400587c02 */ /* 0x000fe20008000f00 */
[----:B------:R-:W-:Y:S06]  /*0460*/  BRA.U !UP2, `(.L_x_8) ;  /* 0x000000010a207547 */ /* 0x000fec000b800000 */
[----:B------:R-:W-:Y:S01]  /*0470*/  UISETP.NE.U32.AND UP1, UPT, UR8, URZ, UPT ;  /* 0x000000ff0800728c */ /* 0x000fe2000bf25070 */
[----:B-----5:R-:W-:Y:S01]  /*0480*/  FSETP.NEU.AND P0, PT, R41, RZ, PT ;  /* 0x000000ff2900720b */ /* 0x020fe20003f0d000 */
[----:B------:R-:W-:Y:S02]  /*0490*/  USEL UR4, URZ, 0xffffffff, UP0 ;  /* 0xffffffffff047887 */ /* 0x000fe40008000000 */
[----:B------:R-:W-:-:S10]  /*04a0*/  UISETP.NE.AND.EX UP1, UPT, UR9, URZ, UPT, UP1 ;  /* 0x000000ff0900728c */ /* 0x000fd4000bf25310 */
[----:B------:R-:W-:Y:S01]  /*04b0*/  VOTEU.ANY UP0, P0 ;  /* 0x0000000000ff7886 */ /* 0x000fe20000000100 */
[----:B------:R-:W-:-:S04]  /*04c0*/  @!UP1 USEL UR4, URZ, 0xffffffff, UP0 ;  /* 0xffffffffff049887 */ /* 0x000fc80008000000 */
[----:B------:R-:W-:-:S04]  /*04d0*/  ULOP3.LUT UR4, UR4, 0x1, URZ, 0xc0, !UPT ;  /* 0x0000000104047892 */ /* 0x000fc8000f8ec0ff */
[----:B------:R-:W-:-:S11]  /*04e0*/  UISETP.NE.U32.AND UP3, UPT, UR4, 0x1, UPT ;  /* 0x000000010400788c */ /* 0x000fd6000bf65070 */
.L_x_8:
[----:B-1----:R-:W1:Y:S01]  /*04f0*/  SHFL.IDX PT, R2, R85, RZ, 0x1f ;  /* 0x00001fff55027589 */ /* 0x002e6200000e0000 */
[----:B------:R-:W-:-:S04]  /*0500*/  UISETP.NE.AND UP0, UPT, UR22, 0x2, UPT ;  /* 0x000000021600788c */ /* 0x000fc8000bf05270 */
[----:B------:R-:W-:Y:S01]  /*0510*/  USEL UR37, URZ, 0x1, UP0 ;  /* 0x00000001ff257887 */ /* 0x000fe20008000000 */
[----:B-1----:R-:W-:-:S13]  /*0520*/  ISETP.NE.AND P0, PT, R2, RZ, PT ;  /* 0x000000ff0200720c */ /* 0x002fda0003f05270 */
[----:B------:R-:W-:Y:S05]  /*0530*/  @P0 BRA `(.L_x_9) ;  /* 0x0000000000580947 */ /* 0x000fea0003800000 */
[----:B------:R-:W1:Y:S01]  /*0540*/  S2UR UR4, SR_CgaCtaId ;  /* 0x00000000000479c3 */ /* 0x000e620000008800 */
[----:B------:R-:W-:Y:S01]  /*0550*/  UMOV UR5, 0x400 ;  /* 0x0000040000057882 */ /* 0x000fe20000000000 */
[----:B------:R-:W-:Y:S01]  /*0560*/  UMOV UR8, 0x1 ;  /* 0x0000000100087882 */ /* 0x000fe20000000000 */
[----:B------:R-:W-:Y:S01]  /*0570*/  UMOV UR6, 0x2 ;  /* 0x0000000200067882 */ /* 0x000fe20000000000 */
[----:B------:R-:W-:-:S04]  /*0580*/  UIADD3 UR8, UPT, UPT, -UR8, 0x100000, URZ ;  /* 0x0010000008087890 */ /* 0x000fc8000fffe1ff */
[----:B------:R-:W-:Y:S02]  /*0590*/  USHF.L.U32 UR9, UR8, 0xb, URZ ;  /* 0x0000000b08097899 */ /* 0x000fe400080006ff */
[----:B------:R-:W-:Y:S02]  /*05a0*/  USHF.L.U32 UR8, UR8, 0x1, URZ ;  /* 0x0000000108087899 */ /* 0x000fe400080006ff */
[----:B------:R-:W-:-:S04]  /*05b0*/  UIADD3 UR6, UPT, UPT, -UR6, 0x100000, URZ ;  /* 0x0010000006067890 */ /* 0x000fc8000fffe1ff */
[----:B------:R-:W-:Y:S02]  /*05c0*/  USHF.L.U32 UR7, UR6, 0xb, URZ ;  /* 0x0000000b06077899 */ /* 0x000fe400080006ff */
[----:B------:R-:W-:Y:S01]  /*05d0*/  USHF.L.U32 UR6, UR6, 0x1, URZ ;  /* 0x0000000106067899 */ /* 0x000fe200080006ff */
[----:B------:R-:W-:Y:S01]  /*05e0*/  ELECT P0, URZ, PT ;  /* 0x0000000000ff782f */ /* 0x000fe20003800000 */
[----:B-1----:R-:W-:Y:S01]  /*05f0*/  ULEA UR4, UR4, UR5, 0x18 ;  /* 0x0000000504047291 */ /* 0x002fe2000f8ec0ff */
[----:B------:R-:W1:Y:S11]  /*0600*/  FENCE.VIEW.ASYNC.S ;  /* 0x00000000000073c6 */ /* 0x000e760000000000 */
[----:B-1----:R1:W3:Y:S01]  /*0610*/  SYNCS.EXCH.64 URZ, [UR4], UR8 ;  /* 0x0000000804ff75b2 */ /* 0x0022e20008000100 */
[----:B------:R1:W4:Y:S01]  /*0620*/  SYNCS.EXCH.64 URZ, [UR4+0x20], UR6 ;  /* 0x0000200604ff75b2 */ /* 0x0003220008000100 */
[----:B------:R1:W1:Y:S01]  /*0630*/  SYNCS.EXCH.64 URZ, [UR4+0x8], UR8 ;  /* 0x0000080804ff75b2 */ /* 0x0002620008000100 */
[----:B------:R1:W1:Y:S01]  /*0640*/  SYNCS.EXCH.64 URZ, [UR4+0x28], UR6 ;  /* 0x0000280604ff75b2 */ /* 0x0002620008000100 */
[----:B------:R1:W1:Y:S01]  /*0650*/  SYNCS.EXCH.64 URZ, [UR4+0x10], UR8 ;  /* 0x0000100804ff75b2 */ /* 0x0002620008000100 */
[----:B------:R1:W1:Y:S01]  /*0660*/  SYNCS.EXCH.64 URZ, [UR4+0x30], UR6 ;  /* 0x0000300604ff75b2 */ /* 0x0002620008000100 */
[----:B------:R1:W1:Y:S01]  /*0670*/  SYNCS.EXCH.64 URZ, [UR4+0x18], UR8 ;  /* 0x0000180804ff75b2 */ /* 0x0002620008000100 */
[----:B------:R1:W1:Y:S01]  /*0680*/  SYNCS.EXCH.64 URZ, [UR4+0x38], UR6 ;  /* 0x0000380604ff75b2 */ /* 0x0002620008000100 */
[----:B------:R-:W-:Y:S01]  /*0690*/  NOP ;  /* 0x0000000000007918 */ /* 0x000fe20000000000 */
.L_x_9:
[----:B------:R-:W2:Y:S01]  /*06a0*/  SHFL.IDX PT, R2, R85, RZ, 0x1f ;  /* 0x00001fff55027589 */ /* 0x000ea200000e0000 */
[----:B------:R-:W-:Y:S01]  /*06b0*/  NOP ;  /* 0x0000000000007918 */ /* 0x000fe20000000000 */
[----:B--2---:R-:W-:-:S13]  /*06c0*/  ISETP.NE.AND P0, PT, R2, 0x1, PT ;  /* 0x000000010200780c */ /* 0x004fda0003f05270 */
[----:B------:R-:W-:Y:S05]  /*06d0*/  @P0 BRA `(.L_x_10) ;  /* 0x0000000000500947 */ /* 0x000fea0003800000 */
[----:B-1----:R-:W1:Y:S01]  /*06e0*/  S2UR UR4, SR_CgaCtaId ;  /* 0x00000000000479c3 */ /* 0x002e620000008800 */
        /* <DEDUP_REMOVED lines=12> */
[----:B-1----:R2:W1:Y:S01]  /*07b0*/  SYNCS.EXCH.64 URZ, [UR4+0x40], UR8 ;  /* 0x0000400804ff75b2 */ /* 0x0024620008000100 */
[----:B------:R2:W1:Y:S01]  /*07c0*/  SYNCS.EXCH.64 URZ, [UR4+0x58], UR6 ;  /* 0x0000580604ff75b2 */ /* 0x0004620008000100 */
[----:B------:R2:W1:Y:S01]  /*07d0*/  SYNCS.EXCH.64 URZ, [UR4+0x48], UR8 ;  /* 0x0000480804ff75b2 */ /* 0x0004620008000100 */
[----:B------:R2:W1:Y:S01]  /*07e0*/  SYNCS.EXCH.64 URZ, [UR4+0x60], UR6 ;  /* 0x0000600604ff75b2 */ /* 0x0004620008000100 */
[----:B------:R2:W1:Y:S01]  /*07f0*/  SYNCS.EXCH.64 URZ, [UR4+0x50], UR8 ;  /* 0x0000500804ff75b2 */ /* 0x0004620008000100 */
[----:B------:R2:W1:Y:S02]  /*0800*/  SYNCS.EXCH.64 URZ, [UR4+0x68], UR6 ;  /* 0x0000680604ff75b2 */ /* 0x0004640008000100 */
[----:B--2---:R-:W-:Y:S01]  /*0810*/  NOP ;  /* 0x0000000000007918 */ /* 0x004fe20000000000 */
.L_x_10:
[----:B------:R-:W2:Y:S01]  /*0820*/  SHFL.IDX PT, R2, R85, RZ, 0x1f ;  /* 0x00001fff55027589 */ /* 0x000ea200000e0000 */
[----:B------:R-:W-:Y:S01]  /*0830*/  NOP ;  /* 0x0000000000007918 */ /* 0x000fe20000000000 */
[----:B--2---:R-:W-:-:S13]  /*0840*/  ISETP.NE.AND P0, PT, R2, 0x3, PT ;  /* 0x000000030200780c */ /* 0x004fda0003f05270 */
[----:B------:R-:W-:Y:S05]  /*0850*/  @P0 BRA `(.L_x_11) ;  /* 0x0000000000300947 */ /* 0x000fea0003800000 */
[----:B-1----:R-:W1:Y:S01]  /*0860*/  S2UR UR6, SR_CgaCtaId ;  /* 0x00000000000679c3 */ /* 0x002e620000008800 */
[----:B------:R-:W-:Y:S01]  /*0870*/  UMOV UR4, 0x400 ;  /* 0x0000040000047882 */ /* 0x000fe20000000000 */
[----:B------:R-:W-:Y:S01]  /*0880*/  UMOV UR5, 0x20 ;  /* 0x0000002000057882 */ /* 0x000fe20000000000 */
[----:B------:R-:W-:Y:S01]  /*0890*/  ELECT P0, URZ, PT ;  /* 0x0000000000ff782f */ /* 0x000fe20003800000 */
[----:B-1----:R-:W-:Y:S02]  /*08a0*/  ULEA UR6, UR6, UR4, 0x18 ;  /* 0x0000000406067291 */ /* 0x002fe4000f8ec0ff */
[----:B------:R-:W-:-:S04]  /*08b0*/  UIADD3 UR4, UPT, UPT, -UR5, 0x100000, URZ ;  /* 0x0010000005047890 */ /* 0x000fc8000fffe1ff */
[----:B------:R-:W-:Y:S02]  /*08c0*/  USHF.L.U32 UR5, UR4, 0xb, URZ ;  /* 0x0000000b04057899 */ /* 0x000fe400080006ff */
[----:B------:R-:W-:Y:S01]  /*08d0*/  USHF.L.U32 UR4, UR4, 0x1, URZ ;  /* 0x0000000104047899 */ /* 0x000fe200080006ff */
[----:B------:R-:W1:Y:S11]  /*08e0*/  FENCE.VIEW.ASYNC.S ;  /* 0x00000000000073c6 */ /* 0x000e760000000000 */
[----:B-1----:R2:W1:Y:S01]  /*08f0*/  SYNCS.EXCH.64 URZ, [UR6+0x70], UR4 ;  /* 0x0000700406ff75b2 */ /* 0x0024620008000100 */
[----:B------:R2:W1:Y:S02]  /*0900*/  SYNCS.EXCH.64 URZ, [UR6+0x78], UR4 ;  /* 0x0000780406ff75b2 */ /* 0x0004640008000100 */
[----:B--2---:R-:W-:Y:S01]  /*0910*/  NOP ;  /* 0x0000000000007918 */ /* 0x004fe20000000000 */
.L_x_11:
[----:B------:R-:W2:Y:S01]  /*0920*/  SHFL.IDX PT, R2, R85, RZ, 0x1f ;  /* 0x00001fff55027589 */ /* 0x000ea200000e0000 */
[----:B------:R-:W-:Y:S01]  /*0930*/  NOP ;  /* 0x0000000000007918 */ /* 0x000fe20000000000 */
[----:B--2---:R-:W-:-:S13]  /*0940*/  ISETP.NE.AND P0, PT, R2, 0x4, PT ;  /* 0x000000040200780c */ /* 0x004fda0003f05270 */
[----:B------:R-:W-:Y:S05]  /*0950*/  @P0 BRA `(.L_x_12) ;  /* 0x00000000004c0947 */ /* 0x000fea0003800000 */
[----:B-1----:R-:W1:Y:S01]  /*0960*/  S2UR UR6, SR_CgaCtaId ;  /* 0x00000000000679c3 */ /* 0x002e620000008800 */
[----:B------:R-:W-:Y:S01]  /*0970*/  UMOV UR4, 0x1e0 ;  /* 0x000001e000047882 */ /* 0x000fe20000000000 */
[----:B------:R-:W-:Y:S01]  /*0980*/  UMOV UR5, 0x400 ;  /* 0x0000040000057882 */ /* 0x000fe20000000000 */
[----:B------:R-:W-:Y:S01]  /*0990*/  USEL UR4, UR4, 0x1a0, UP3 ;  /* 0x000001a004047887 */ /* 0x000fe20009800000 */
[----:B------:R-:W-:Y:S01]  /*09a0*/  UMOV UR8, 0x1 ;  /* 0x0000000100087882 */ /* 0x000fe20000000000 */
[----:B------:R-:W-:Y:S01]  /*09b0*/  ELECT P0, URZ, PT ;  /* 0x0000000000ff782f */ /* 0x000fe20003800000 */
[----:B------:R-:W-:-:S04]  /*09c0*/  UIADD3 UR8, UPT, UPT, -UR8, 0x100000, URZ ;  /* 0x0010000008087890 */ /* 0x000fc8000fffe1ff */
[----:B------:R-:W-:Y:S02]  /*09d0*/  USHF.L.U32 UR9, UR8, 0xb, URZ ;  /* 0x0000000b08097899 */ /* 0x000fe400080006ff */
[----:B------:R-:W-:Y:S02]  /*09e0*/  USHF.L.U32 UR8, UR8, 0x1, URZ ;  /* 0x0000000108087899 */ /* 0x000fe400080006ff */
[----:B-1----:R-:W-:Y:S02]  /*09f0*/  ULEA UR6, UR6, UR5, 0x18 ;  /* 0x0000000506067291 */ /* 0x002fe4000f8ec0ff */
[----:B------:R-:W-:-:S04]  /*0a00*/  UIADD3 UR4, UPT, UPT, -UR4, 0x100000, URZ ;  /* 0x0010000004047890 */ /* 0x000fc8000fffe1ff */
[----:B------:R-:W-:Y:S02]  /*0a10*/  USHF.L.U32 UR5, UR4, 0xb, URZ ;  /* 0x0000000b04057899 */ /* 0x000fe400080006ff */
[----:B------:R-:W-:Y:S01]  /*0a20*/  USHF.L.U32 UR4, UR4, 0x1, URZ ;  /* 0x0000000104047899 */ /* 0x000fe200080006ff */
[----:B------:R-:W1:Y:S03]  /*0a30*/  FENCE.VIEW.ASYNC.S ;  /* 0x00000000000073c6 */ /* 0x000e660000000000 */
[----:B-1----:R2:W1:Y:S08]  /*0a40*/  SYNCS.EXCH.64 URZ, [UR6+0x80], UR8 ;  /* 0x0000800806ff75b2 */ /* 0x0024700008000100 */
[----:B------:R2:W1:Y:S01]  /*0a50*/  SYNCS.EXCH.64 URZ, [UR6+0x90], UR4 ;  /* 0x0000900406ff75b2 */ /* 0x0004620008000100 */
[----:B------:R2:W1:Y:S01]  /*0a60*/  SYNCS.EXCH.64 URZ, [UR6+0x88], UR8 ;  /* 0x0000880806ff75b2 */ /* 0x0004620008000100 */
[----:B------:R2:W1:Y:S02]  /*0a70*/  SYNCS.EXCH.64 URZ, [UR6+0x98], UR4 ;  /* 0x0000980406ff75b2 */ /* 0x0004640008000100 */
[----:B--2---:R-:W-:Y:S01]  /*0a80*/  NOP ;  /* 0x0000000000007918 */ /* 0x004fe20000000000 */
.L_x_12:
        /* <DEDUP_REMOVED lines=22> */
[----:B------:R2:W1:Y:S01]  /*0bf0*/  SYNCS.EXCH.64 URZ, [UR4+0xd0], UR6 ;  /* 0x0000d00604ff75b2 */ /* 0x0004620008000100 */
[----:B------:R2:W1:Y:S01]  /*0c00*/  SYNCS.EXCH.64 URZ, [UR4+0xb8], UR8 ;  /* 0x0000b80804ff75b2 */ /* 0x0004620008000100 */
[----:B------:R2:W1:Y:S02]  /*0c10*/  SYNCS.EXCH.64 URZ, [UR4+0xd8], UR6 ;  /* 0x0000d80604ff75b2 */ /* 0x0004640008000100 */
[----:B--2---:R-:W-:Y:S01]  /*0c20*/  NOP ;  /* 0x0000000000007918 */ /* 0x004fe20000000000 */
.L_x_13:
[----:B------:R-:W2:Y:S01]  /*0c30*/  SHFL.IDX PT, R2, R85, RZ, 0x1f ;  /* 0x00001fff55027589 */ /* 0x000ea200000e0000 */
[----:B------:R-:W-:Y:S01]  /*0c40*/  NOP ;  /* 0x0000000000007918 */ /* 0x000fe20000000000 */
[----:B--2---:R-:W-:-:S13]  /*0c50*/  ISETP.NE.AND P0, PT, R2, 0x3, PT ;  /* 0x000000030200780c */ /* 0x004fda0003f05270 */
[----:B------:R-:W-:Y:S05]  /*0c60*/  @P0 BRA `(.L_x_14) ;  /* 0x0000000000380947 */ /* 0x000fea0003800000 */
[----:B------:R-:W2:Y:S01]  /*0c70*/  S2UR UR5, SR_CgaCtaId ;  /* 0x00000000000579c3 */ /* 0x000ea20000008800 */
[----:B-1----:R-:W-:Y:S01]  /*0c80*/  UMOV UR4, 0x400 ;  /* 0x0000040000047882 */ /* 0x002fe20000000000 */
[----:B------:R-:W-:Y:S01]  /*0c90*/  UMOV UR6, 0x20 ;  /* 0x0000002000067882 */ /* 0x000fe20000000000 */
[----:B------:R-:W-:Y:S01]  /*0ca0*/  ELECT P0, URZ, PT ;  /* 0x0000000000ff782f */ /* 0x000fe20003800000 */
[----:B------:R-:W-:-:S04]  /*0cb0*/  UIADD3 UR6, UPT, UPT, -UR6, 0x100000, URZ ;  /* 0x0010000006067890 */ /* 0x000fc8000fffe1ff */
[----:B------:R-:W-:Y:S02]  /*0cc0*/  USHF.L.U32 UR7, UR6, 0xb, URZ ;  /* 0x0000000b06077899 */ /* 0x000fe400080006ff */
[----:B------:R-:W-:Y:S02]  /*0cd0*/  USHF.L.U32 UR6, UR6, 0x1, URZ ;  /* 0x0000000106067899 */ /* 0x000fe400080006ff */
[----:B--2---:R-:W-:Y:S01]  /*0ce0*/  ULEA UR4, UR5, UR4, 0x18 ;  /* 0x0000000405047291 */ /* 0x004fe2000f8ec0ff */
[----:B------:R-:W1:Y:S11]  /*0cf0*/  FENCE.VIEW.ASYNC.S ;  /* 0x00000000000073c6 */ /* 0x000e760000000000 */
[----:B-1----:R2:W1:Y:S01]  /*0d00*/  SYNCS.EXCH.64 URZ, [UR4+0xe0], UR6 ;  /* 0x0000e00604ff75b2 */ /* 0x0024620008000100 */
[----:B------:R2:W1:Y:S01]  /*0d10*/  SYNCS.EXCH.64 URZ, [UR4+0xf0], UR6 ;  /* 0x0000f00604ff75b2 */ /* 0x0004620008000100 */
[----:B------:R2:W1:Y:S01]  /*0d20*/  SYNCS.EXCH.64 URZ, [UR4+0xe8], UR6 ;  /* 0x0000e80604ff75b2 */ /* 0x0004620008000100 */
[----:B------:R2:W1:Y:S02]  /*0d30*/  SYNCS.EXCH.64 URZ, [UR4+0xf8], UR6 ;  /* 0x0000f80604ff75b2 */ /* 0x0004640008000100 */
[----:B--2---:R-:W-:Y:S01]  /*0d40*/  NOP ;  /* 0x0000000000007918 */ /* 0x004fe20000000000 */
.L_x_14:
[----:B-1----:R-:W1:Y:S01]  /*0d50*/  LDCU UR4, c[0x0][0x36c] ;  /* 0x00006d80ff0477ac */ /* 0x002e620008000800 */
[----:B------:R-:W-:Y:S01]  /*0d60*/  ISETP.NE.OR P3, PT, R0, 0x2, !P3 ;  /* 0x000000020000780c */ /* 0x000fe20005f65670 */
[----:B------:R-:W-:Y:S01]  /*0d70*/  NOP ;  /* 0x0000000000007918 */ /* 0x000fe20000000000 */
[----:B------:R-:W-:Y:S01]  /*0d80*/  LOP3.LUT R0, R91, 0x1f, RZ, 0xc0, !PT ;  /* 0x0000001f5b007812 */ /* 0x000fe200078ec0ff */
[----:B------:R-:W-:Y:S02]  /*0d90*/  UISETP.NE.AND UP4, UPT, UR22, URZ, UPT ;  /* 0x000000ff1600728c */ /* 0x000fe4000bf85270 */
[----:B-1----:R-:W-:-:S09]  /*0da0*/  UISETP.EQ.U32.AND UP5, UPT, UR4, 0x1, UPT ;  /* 0x000000010400788c */ /* 0x002fd2000bfa2070 */
[----:B------:R-:W-:Y:S05]  /*0db0*/  BRA.U !UP5, `(.L_x_15) ;  /* 0x000000010d087547 */ /* 0x000fea000b800000 */
[----:B---34-:R-:W-:Y:S01]  /*0dc0*/  UCGABAR_ARV ;  /* 0x00000000000079c7 */ /* 0x018fe20008000000 */
[----:B------:R-:W-:Y:S05]  /*0dd0*/  BRA `(.L_x_16) ;  /* 0x0000000000047947 */ /* 0x000fea0003800000 */
.L_x_15:
[----:B---34-:R-:W-:Y:S01]  /*0de0*/  NOP ;  /* 0x0000000000007918 */ /* 0x018fe20000000000 */
.L_x_16:
[----:B------:R-:W1:Y:S01]  /*0df0*/  S2UR UR7, SR_CTAID.X ;  /* 0x00000000000779c3 */ /* 0x000e620000002500 */
[----:B------:R-:W-:-:S05]  /*0e00*/  CS2R.32 R87, SR_CgaSize ;  /* 0x0000000000577805 */ /* 0x000fca0000008a00 */
[----:B------:R-:W-:-:S05]  /*0e10*/  IMAD R87, R87, -0xa0, RZ ;  /* 0xffffff6057577824 */ /* 0x000fca00078e02ff */
[----:B------:R-:W-:-:S14]  /*0e20*/  R2UR UR5, R87 ;  /* 0x00000000570572ca */ /* 0x000fdc00000e0000 */
[----:B------:R-:W2:Y:S01]  /*0e30*/  LDCU UR5, c[0x0][UR5+0x2b0] ;  /* 0x00005600050577ac */ /* 0x000ea20008000800 */
[----:B------:R-:W-:-:S05]  /*0e40*/  CS2R.32 R87, SR_CgaSize ;  /* 0x0000000000577805 */ /* 0x000fca0000008a00 */
[----:B------:R-:W-:-:S05]  /*0e50*/  IMAD R87, R87, -0xa0, RZ ;  /* 0xffffff6057577824 */ /* 0x000fca00078e02ff */
[----:B------:R-:W-:-:S14]  /*0e60*/  R2UR UR4, R87 ;  /* 0x00000000570472ca */ /* 0x000fdc00000e0000 */
[----:B------:R-:W3:Y:S01]  /*0e70*/  LDCU UR4, c[0x0][UR4+0x2b4] ;  /* 0x00005680040477ac */ /* 0x000ee20008000800 */
[----:B------:R-:W4:Y:S01]  /*0e80*/  S2UR UR8, SR_CTAID.Y ;  /* 0x00000000000879c3 */ /* 0x000f220000002600 */
[----:B------:R-:W-:-:S05]  /*0e90*/  CS2R.32 R87, SR_CgaSize ;  /* 0x0000000000577805 */ /* 0x000fca0000008a00 */
[----:B------:R-:W-:-:S05]  /*0ea0*/  IMAD R87, R87, -0xa0, RZ ;  /* 0xffffff6057577824 */ /* 0x000fca00078e02ff */
[----:B------:R-:W-:-:S14]  /*0eb0*/  R2UR UR9, R87 ;  /* 0x00000000570972ca */ /* 0x000fdc00000e0000 */
[----:B------:R-:W3:Y:S01]  /*0ec0*/  LDCU UR9, c[0x0][UR9+0x2a0] ;  /* 0x00005400090977ac */ /* 0x000ee20008000800 */
[----:B------:R-:W-:-:S05]  /*0ed0*/  CS2R.32 R87, SR_CgaSize ;  /* 0x0000000000577805 */ /* 0x000fca0000008a00 */
[----:B------:R-:W-:-:S05]  /*0ee0*/  IMAD R87, R87, -0xa0, RZ ;  /* 0xffffff6057577824 */ /* 0x000fca00078e02ff */
[----:B------:R-:W-:-:S14]  /*0ef0*/  R2UR UR10, R87 ;  /* 0x00000000570a72ca */ /* 0x000fdc00000e0000 */
[----:B------:R-:W3:Y:S01]  /*0f00*/  LDCU UR10, c[0x0][UR10+0x2a4] ;  /* 0x000054800a0a77ac */ /* 0x000ee20008000800 */
[----:B------:R-:W3:Y:S01]  /*0f10*/  S2UR UR11, SR_CgaCtaId ;  /* 0x00000000000b79c3 */ /* 0x000ee20000008800 */
[----:B------:R-:W3:Y:S01]  /*0f20*/  LDCU UR23, c[0x0][0xb24] ;  /* 0x00016480ff1777ac */ /* 0x000ee20008000800 */
[----:B------:R-:W3:Y:S01]  /*0f30*/  LDCU UR40, c[0x0][0xb24] ;  /* 0x00016480ff2877ac */ /* 0x000ee20008000800 */
[----:B-1----:R-:W-:-:S05]  /*0f40*/  I2FP.F32.U32 R3, UR7 ;  /* 0x0000000700037c45 */ /* 0x002fca0008201000 */
[----:B------:R-:W1:Y:S01]  /*0f50*/  S2UR UR36, SR_CTAID.Z ;  /* 0x00000000002479c3 */ /* 0x000e620000002700 */
[----:B------:R-:W1:Y:S01]  /*0f60*/  LDCU UR26, c[0x0][0xb30] ;  /* 0x00016600ff1a77ac */ /* 0x000e620008000800 */
[----:B--2---:R-:W-:Y:S01]  /*0f70*/  FMUL R3, R3, UR5 ;  /* 0x0000000503037c20 */ /* 0x004fe20008400000 */
[----:B------:R-:W-:Y:S01]  /*0f80*/  UMOV UR25, UR7 ;  /* 0x0000000700197c82 */ /* 0x000fe20008000000 */
[----:B----4-:R-:W-:Y:S01]  /*0f90*/  I2FP.F32.U32 R2, UR8 ;  /* 0x0000000800027c45 */ /* 0x010fe20008201000 */
[----:B------:R-:W-:-:S03]  /*0fa0*/  UMOV UR30, UR8 ;  /* 0x00000008001e7c82 */ /* 0x000fc60008000000 */
[----:B------:R-:W2:Y:S01]  /*0fb0*/  F2I.U32.TRUNC.NTZ R3, R3 ;  /* 0x0000000300037305 */ /* 0x000ea2000020f000 */
[----:B---3--:R-:W-:Y:S01]  /*0fc0*/  UISETP.GE.AND UP2, UPT, UR23, 0x1, UPT ;  /* 0x000000011700788c */ /* 0x008fe2000bf46270 */
[----:B------:R-:W-:Y:S01]  /*0fd0*/  FMUL R2, R2, UR4 ;  /* 0x0000000402027c20 */ /* 0x000fe20008400000 */
[----:B------:R-:W-:-:S05]  /*0fe0*/  USHF.L.U32 UR28, UR11, 0xc, URZ ;  /* 0x0000000c0b1c7899 */ /* 0x000fca00080006ff */
[----:B------:R-:W3:Y:S01]  /*0ff0*/  F2I.U32.TRUNC.NTZ R2, R2 ;  /* 0x0000000200027305 */ /* 0x000ee2000020f000 */
[----:B--2---:R-:W-:Y:S02]  /*1000*/  R2UR UR4, R3 ;  /* 0x00000000030472ca */ /* 0x004fe400000e0000 */
[----:B---3--:R-:W-:Y:S02]  /*1010*/  R2UR UR6, R2 ;  /* 0x00000000020672ca */ /* 0x008fe400000e0000 */
[----:B------:R-:W-:-:S09]  /*1020*/  PRMT R2, RZ, 0x7610, R2 ;  /* 0x00007610ff027816 */ /* 0x000fd20000000002 */
[----:B------:R-:W-:-:S04]  /*1030*/  UIADD3 UR5, UPT, UPT, -UR4, URZ, URZ ;  /* 0x000000ff04057290 */ /* 0x000fc8000fffe1ff */
[----:B------:R-:W-:Y:S02]  /*1040*/  UIMAD UR5, UR9, UR5, UR7 ;  /* 0x00000005090572a4 */ /* 0x000fe4000f8e0207 */
[----:B------:R-:W-:-:S04]  /*1050*/  UIADD3 UR4, UPT, UPT, -UR6, URZ, URZ ;  /* 0x000000ff06047290 */ /* 0x000fc8000fffe1ff */
[----:B------:R-:W-:Y:S01]  /*1060*/  IMAD.U32 R87, RZ, RZ, UR5 ;  /* 0x00000005ff577e24 */ /* 0x000fe2000f8e00ff */
[----:B------:R-:W-:-:S06]  /*1070*/  UIMAD UR4, UR10, UR4, UR8 ;  /* 0x000000040a0472a4 */ /* 0x000fcc000f8e0208 */
[----:B------:R-:W-:Y:S01]  /*1080*/  IMAD.U32 R86, RZ, RZ, UR4 ;  /* 0x00000004ff567e24 */ /* 0x000fe2000f8e00ff */
[----:B-1----:R-:W-:Y:S06]  /*1090*/  BRA.U UP4, `(.L_x_17) ;  /* 0x00000001042c7547 */ /* 0x002fec000b800000 */
[----:B------:R-:W-:Y:S02]  /*10a0*/  R2UR UR5, R86 ;  /* 0x00000000560572ca */ /* 0x000fe400000e0000 */
[----:B------:R-:W-:-:S11]  /*10b0*/  R2UR UR4, R87 ;  /* 0x00000000570472ca */ /* 0x000fd600000e0000 */
[----:B------:R-:W-:Y:S02]  /*10c0*/  UISETP.NE.AND UP0, UPT, UR5, URZ, UPT ;  /* 0x000000ff0500728c */ /* 0x000fe4000bf05270 */
[----:B------:R-:W-:Y:S02]  /*10d0*/  UISETP.NE.AND UP1, UPT, UR5, 0x1, UPT ;  /* 0x000000010500788c */ /* 0x000fe4000bf25270 */
[----:B------:R-:W-:-:S04]  /*10e0*/  UISETP.EQ.OR UP0, UPT, UR4, URZ, !UP0 ;  /* 0x000000ff0400728c */ /* 0x000fc8000c702670 */
[----:B------:R-:W-:Y:S02]  /*10f0*/  USEL UR5, URZ, 0x1, !UP0 ;  /* 0x00000001ff057887 */ /* 0x000fe4000c000000 */
[----:B------:R-:W-:Y:S02]  /*1100*/  UISETP.NE.AND UP0, UPT, UR4, URZ, UPT ;  /* 0x000000ff0400728c */ /* 0x000fe4000bf05270 */
[----:B------:R-:W-:-:S04]  /*1110*/  USEL UR4, URZ, 0x2, UP1 ;  /* 0x00000002ff047887 */ /* 0x000fc80008800000 */
[----:B------:R-:W-:-:S04]  /*1120*/  USEL UR4, UR4, 0x2, UP0 ;  /* 0x0000000204047887 */ /* 0x000fc80008000000 */
[----:B------:R-:W-:-:S06]  /*1130*/  UIADD3 UR4, UPT, UPT, UR5, UR4, URZ ;  /* 0x0000000405047290 */ /* 0x000fcc000fffe0ff */
[----:B------:R-:W-:Y:S02]  /*1140*/  IMAD.U32 R2, RZ, RZ, UR4 ;  /* 0x00000004ff027e24 */ /* 0x000fe4000f8e00ff */
.L_x_17:
[----:B------:R-:W-:Y:S05]  /*1150*/  BRA.U !UP2, `(.L_x_18) ;  /* 0x000000010ad47547 */ /* 0x000fea000b800000 */
[----:B------:R-:W1:Y:S01]  /*1160*/  LDCU.128 UR12, c[0x0][0xb10] ;  /* 0x00016200ff0c77ac */ /* 0x000e620008000c00 */
[----:B------:R-:W2:Y:S01]  /*1170*/  LDCU UR6, c[0x0][0x370] ;  /* 0x00006e00ff0677ac */ /* 0x000ea20008000800 */
[----:B------:R-:W3:Y:S01]  /*1180*/  LDCU UR5, c[0x0][0x374] ;  /* 0x00006e80ff0577ac */ /* 0x000ee20008000800 */
[----:B------:R-:W4:Y:S01]  /*1190*/  LDCU UR24, c[0x0][0xb0c] ;  /* 0x00016180ff1877ac */ /* 0x000f220008000800 */
[----:B------:R-:W4:Y:S01]  /*11a0*/  LDCU UR4, c[0x0][0xb20] ;  /* 0x00016400ff0477ac */ /* 0x000f220008000800 */
[----:B------:R-:W4:Y:S01]  /*11b0*/  LDCU.64 UR8, c[0x0][0xb28] ;  /* 0x00016500ff0877ac */ /* 0x000f220008000a00 */
[----:B-1----:R-:W-:Y:S02]  /*11c0*/  UISETP.NE.AND UP0, UPT, UR14, 0x1, UPT ;  /* 0x000000010e00788c */ /* 0x002fe4000bf05270 */
[----:B---3--:R-:W-:Y:S02]  /*11d0*/  UIMAD.WIDE.U32 UR10, UR5, UR15, URZ ;  /* 0x0000000f050a72a5 */ /* 0x008fe4000f8e00ff */
[----:B--2---:R-:W-:-:S02]  /*11e0*/  UIMAD.WIDE.U32 UR18, UR6, UR12, URZ ;  /* 0x0000000c061272a5 */ /* 0x004fc4000f8e00ff */
[----:B----4-:R-:W-:Y:S02]  /*11f0*/  UISETP.NE.AND UP1, UPT, UR24, 0x1, UPT ;  /* 0x000000011800788c */ /* 0x010fe4000bf25270 */
[----:B------:R-:W-:Y:S01]  /*1200*/  UISETP.NE.AND UP2, UPT, UR23, 0x1, UPT ;  /* 0x000000011700788c */ /* 0x000fe2000bf45270 */
[----:B------:R-:W-:Y:S02]  /*1210*/  UMOV UR10, UR11 ;  /* 0x0000000b000a7c82 */ /* 0x000fe40008000000 */
[----:B------:R-:W-:Y:S01]  /*1220*/  UMOV UR18, UR19 ;  /* 0x0000001300127c82 */ /* 0x000fe20008000000 */
[----:B------:R-:W-:Y:S02]  /*1230*/  @UP0 USHF.R.U32.HI UR5, URZ, UR4, UR10 ;  /* 0x00000004ff050299 */ /* 0x000fe4000801160a */
[----:B------:R-:W-:Y:S02]  /*1240*/  UIMAD.WIDE.U32 UR20, UR30, UR15, URZ ;  /* 0x0000000f1e1472a5 */ /* 0x000fe4000f8e00ff */
[----:B------:R-:W-:-:S02]  /*1250*/  UIMAD.WIDE.U32 UR10, UR5, UR8, URZ ;  /* 0x00000008050a72a5 */ /* 0x000fc4000f8e00ff */
[----:B------:R-:W-:Y:S02]  /*1260*/  @UP1 USHF.R.U32.HI UR6, URZ, UR13, UR18 ;  /* 0x0000000dff061299 */ /* 0x000fe40008011612 */
[----:B------:R-:W-:Y:S02]  /*1270*/  UIMAD.WIDE.U32 UR16, UR25, UR12, URZ ;  /* 0x0000000c191072a5 */ /* 0x000fe4000f8e00ff */
[----:B------:R-:W-:Y:S01]  /*1280*/  UIMAD.WIDE.U32 UR18, UR6, UR8, URZ ;  /* 0x00000008061272a5 */ /* 0x000fe2000f8e00ff */
[----:B------:R-:W-:Y:S01]  /*1290*/  UMOV UR20, UR21 ;  /* 0x0000001500147c82 */ /* 0x000fe20008000000 */
[----:B------:R-:W-:Y:S01]  /*12a0*/  UMOV UR10, UR11 ;  /* 0x0000000b000a7c82 */ /* 0x000fe20008000000 */
[----:B------:R-:W-:Y:S02]  /*12b0*/  USHF.R.U32.HI UR20, URZ, UR4, UR20 ;  /* 0x00000004ff147299 */ /* 0x000fe40008011614 */
[----:B------:R-:W-:Y:S02]  /*12c0*/  @UP2 USHF.R.U32.HI UR5, URZ, UR9, UR10 ;  /* 0x00000009ff052299 */ /* 0x000fe4000801160a */
[----:B------:R-:W-:Y:S01]  /*12d0*/  UMOV UR7, UR19 ;  /* 0x0000001300077c82 */ /* 0x000fe20008000000 */
[----:B------:R-:W-:Y:S01]  /*12e0*/  UMOV UR16, UR17 ;  /* 0x0000001100107c82 */ /* 0x000fe20008000000 */
[----:B------:R-:W-:-:S02]  /*12f0*/  @UP2 USHF.R.U32.HI UR6, URZ, UR9, UR7 ;  /* 0x00000009ff062299 */ /* 0x000fc40008011607 */
[----:B------:R-:W-:Y:S02]  /*1300*/  USHF.R.U32.HI UR16, URZ, UR13, UR16 ;  /* 0x0000000dff107299 */ /* 0x000fe40008011610 */
[----:B------:R-:W-:Y:S02]  /*1310*/  USEL UR4, UR30, UR20, !UP0 ;  /* 0x000000141e047287 */ /* 0x000fe4000c000000 */
[----:B------:R-:W-:Y:S02]  /*1320*/  UIMAD UR7, UR5, UR23, URZ ;  /* 0x00000017050772a4 */ /* 0x000fe4000f8e02ff */
[----:B------:R-:W-:Y:S02]  /*1330*/  USEL UR5, UR25, UR16, !UP1 ;  /* 0x0000001019057287 */ /* 0x000fe4000c800000 */
[----:B------:R-:W-:Y:S02]  /*1340*/  UIMAD UR12, UR6, UR23, URZ ;  /* 0x00000017060c72a4 */ /* 0x000fe4000f8e02ff */
[----:B------:R-:W-:-:S02]  /*1350*/  UISETP.GE.AND UP0, UPT, UR4, UR7, UPT ;  /* 0x000000070400728c */ /* 0x000fc4000bf06270 */
[----:B------:R-:W-:Y:S02]  /*1360*/  UIMAD.WIDE.U32 UR10, UR4, UR8, URZ ;  /* 0x00000008040a72a5 */ /* 0x000fe4000f8e00ff */
[----:B------:R-:W-:Y:S02]  /*1370*/  UISETP.GE.OR UP0, UPT, UR5, UR12, UP0 ;  /* 0x0000000c0500728c */ /* 0x000fe40008706670 */
[----:B------:R-:W-:Y:S02]  /*1380*/  UIMAD.WIDE.U32 UR12, UR5, UR8, URZ ;  /* 0x00000008050c72a5 */ /* 0x000fe4000f8e00ff */
[----:B------:R-:W-:Y:S01]  /*1390*/  UIADD3 UR10, UPT, UPT, -UR4, URZ, URZ ;  /* 0x000000ff040a7290 */ /* 0x000fe2000fffe1ff */
[----:B------:R-:W-:Y:S01]  /*13a0*/  UMOV UR8, UR11 ;  /* 0x0000000b00087c82 */ /* 0x000fe20008000000 */
[----:B------:R-:W-:Y:S02]  /*13b0*/  UIADD3 UR11, UPT, UPT, -UR5, URZ, URZ ;  /* 0x000000ff050b7290 */ /* 0x000fe4000fffe1ff */
[----:B------:R-:W-:-:S03]  /*13c0*/  USHF.R.U32.HI UR8, URZ, UR9, UR8 ;  /* 0x00000009ff087299 */ /* 0x000fc60008011608 */
[----:B------:R-:W-:Y:S01]  /*13d0*/  @!UP0 UMOV UR7, UR13 ;  /* 0x0000000d00078c82 */ /* 0x000fe20008000000 */
[----:B------:R-:W-:Y:S02]  /*13e0*/  UIMAD UR30, UR14, UR10, UR30 ;  /* 0x0000000a0e1e72a4 */ /* 0x000fe4000f8e021e */
[----:B------:R-:W-:Y:S02]  /*13f0*/  USEL UR8, UR4, UR8, !UP2 ;  /* 0x0000000804087287 */ /* 0x000fe4000d000000 */
[----:B------:R-:W-:Y:S02]  /*1400*/  @!UP0 USHF.R.U32.HI UR7, URZ, UR9, UR7 ;  /* 0x00000009ff078299 */ /* 0x000fe40008011607 */
[----:B------:R-:W-:Y:S02]  /*1410*/  UIADD3 UR9, UPT, UPT, -UR8, URZ, URZ ;  /* 0x000000ff08097290 */ /* 0x000fe4000fffe1ff */
[----:B------:R-:W-:Y:S02]  /*1420*/  @!UP0 USEL UR7, UR5, UR7, !UP2 ;  /* 0x0000000705078287 */ /* 0x000fe4000d000000 */
[----:B------:R-:W-:-:S02]  /*1430*/  UIMAD UR9, UR23, UR9, UR4 ;  /* 0x00000009170972a4 */ /* 0x000fc4000f8e0204 */
[----:B------:R-:W-:Y:S02]  /*1440*/  @!UP0 UIADD3 UR8, UPT, UPT, UR8, -UR7, URZ ;  /* 0x8000000708088290 */ /* 0x000fe4000fffe0ff */
[----:B------:R-:W-:Y:S02]  /*1450*/  @!UP0 UIMAD UR6, UR9, UR6, UR7 ;  /* 0x00000006090682a4 */ /* 0x000fe4000f8e0207 */
[----:B------:R-:W-:Y:S02]  /*1460*/  @!UP0 UIMAD UR4, UR8, UR23, UR5 ;  /* 0x00000017080482a4 */ /* 0x000fe4000f8e0205 */
[----:B------:R-:W-:Y:S02]  /*1470*/  UIMAD UR25, UR24, UR11, UR25 ;  /* 0x0000000b181972a4 */ /* 0x000fe4000f8e0219 */
[----:B------:R-:W-:Y:S01]  /*1480*/  UIMAD UR30, UR4, UR14, UR30 ;  /* 0x0000000e041e72a4 */ /* 0x000fe2000f8e021e */
[----:B------:R-:W-:Y:S02]  /*1490*/  @!UP0 UMOV UR5, UR6 ;  /* 0x0000000600058c82 */ /* 0x000fe40008000000 */
[----:B------:R-:W-:-:S12]  /*14a0*/  UIMAD UR25, UR5, UR24, UR25 ;  /* 0x00000018051972a4 */ /* 0x000fd8000f8e0219 */
.L_x_18:
[----:B------:R-:W-:Y:S02]  /*14b0*/  UISETP.NE.AND UP1, UPT, UR26, 0x1, UPT ;  /* 0x000000011a00788c */ /* 0x000fe4000bf25270 */
[----:B------:R-:W-:Y:S02]  /*14c0*/  UISETP.NE.AND UP0, UPT, UR22, 0x2, UPT ;  /* 0x000000021600788c */ /* 0x000fe4000bf05270 */
[----:B------:R-:W-:-:S05]  /*14d0*/  ULOP3.LUT UR28, UR28, 0x1000, URZ, 0xc0, !UPT ;  /* 0x000010001c1c7892 */ /* 0x000fca000f8ec0ff */
[----:B------:R-:W-:Y:S07]  /*14e0*/  BRA.U UP1, `(.L_x_19) ;  /* 0x0000000101447547 */ /* 0x000fee000b800000 */
[----:B------:R-:W1:Y:S01]  /*14f0*/  LDCU.128 UR8, c[0x0][0xb10] ;  /* 0x00016200ff0877ac */ /* 0x000e620008000c00 */
[----:B------:R-:W2:Y:S01]  /*1500*/  LDCU UR12, c[0x0][0xb0c] ;  /* 0x00016180ff0c77ac */ /* 0x000ea20008000800 */
[----:B------:R-:W3:Y:S01]  /*1510*/  LDCU UR13, c[0x0][0xb20] ;  /* 0x00016400ff0d77ac */ /* 0x000ee20008000800 */
[----:B-1----:R-:W-:Y:S02]  /*1520*/  UIMAD.WIDE.U32 UR6, UR25, UR8, URZ ;  /* 0x00000008190672a5 */ /* 0x002fe4000f8e00ff */
[----:B------:R-:W-:Y:S02]  /*1530*/  UIMAD.WIDE.U32 UR4, UR30, UR11, URZ ;  /* 0x0000000b1e0472a5 */ /* 0x000fe4000f8e00ff */
[----:B--2---:R-:W-:Y:S02]  /*1540*/  UISETP.NE.AND UP2, UPT, UR12, 0x1, UPT ;  /* 0x000000010c00788c */ /* 0x004fe4000bf45270 */
[----:B------:R-:W-:Y:S01]  /*1550*/  UISETP.NE.AND UP1, UPT, UR10, 0x1, UPT ;  /* 0x000000010a00788c */ /* 0x000fe2000bf25270 */
[----:B------:R-:W-:-:S02]  /*1560*/  UMOV UR6, UR7 ;  /* 0x0000000700067c82 */ /* 0x000fc40008000000 */
[----:B------:R-:W-:Y:S01]  /*1570*/  UMOV UR4, UR5 ;  /* 0x0000000500047c82 */ /* 0x000fe20008000000 */
[----:B------:R-:W-:Y:S02]  /*1580*/  USHF.R.U32.HI UR6, URZ, UR9, UR6 ;  /* 0x00000009ff067299 */ /* 0x000fe40008011606 */
[----:B---3--:R-:W-:Y:S02]  /*1590*/  USHF.R.U32.HI UR4, URZ, UR13, UR4 ;  /* 0x0000000dff047299 */ /* 0x008fe40008011604 */
[----:B------:R-:W-:Y:S02]  /*15a0*/  USEL UR5, UR25, UR6, !UP2 ;  /* 0x0000000619057287 */ /* 0x000fe4000d000000 */
[----:B------:R-:W-:-:S04]  /*15b0*/  USEL UR4, UR30, UR4, !UP1 ;  /* 0x000000041e047287 */ /* 0x000fc8000c800000 */
[----:B------:R-:W-:Y:S02]  /*15c0*/  UIADD3 UR6, UPT, UPT, UR5, -UR4, URZ ;  /* 0x8000000405067290 */ /* 0x000fe4000fffe0ff */
[----:B------:R-:W-:Y:S02]  /*15d0*/  UIADD3 UR4, UPT, UPT, -UR5, UR4, URZ ;  /* 0x0000000405047290 */ /* 0x000fe4000fffe1ff */
[----:B------:R-:W-:Y:S02]  /*15e0*/  UIMAD UR30, UR6, UR10, UR30 ;  /* 0x0000000a061e72a4 */ /* 0x000fe4000f8e021e */
[----:B------:R-:W-:-:S12]  /*15f0*/  UIMAD UR25, UR4, UR12, UR25 ;  /* 0x0000000c041972a4 */ /* 0x000fd8000f8e0219 */
.L_x_19:
[----:B------:R-:W-:Y:S05]  /*1600*/  BRA.U !UP5, `(.L_x_20) ;  /* 0x000000010d0c7547 */ /* 0x000fea000b800000 */
[----:B------:R-:W-:Y:S01]  /*1610*/  UCGABAR_WAIT ;  /* 0x0000000000007dc7 */ /* 0x000fe20008000000 */
[----:B------:R-:W-:Y:S01]  /*1620*/  CCTL.IVALL ;  /* 0x00000000ff00798f */ /* 0x000fe20002000000 */
[----:B------:R-:W-:Y:S05]  /*1630*/  BRA `(.L_x_21) ;  /* 0x0000000000047947 */ /* 0x000fea0003800000 */
.L_x_20:
[----:B------:R-:W-:Y:S06]  /*1640*/  BAR.SYNC.DEFER_BLOCKING 0x0 ;  /* 0x0000000000007b1d */ /* 0x000fec0000010000 */
.L_x_21:
[----:B------:R-:W-:Y:S05]  /*1650*/  BRA.U UP0, `(.L_x_22) ;  /* 0x0000001100c47547 */ /* 0x000fea000b800000 */
[----:B------:R-:W1:Y:S01]  /*1660*/  LDCU UR6, c[0x0][0x38c] ;  /* 0x00007180ff0677ac */ /* 0x000e620008000800 */
[----:B------:R-:W2:Y:S01]  /*1670*/  S2UR UR7, SR_CgaCtaId ;  /* 0x00000000000779c3 */ /* 0x000ea20000008800 */
[----:B------:R-:W-:Y:S01]  /*1680*/  PLOP3.LUT P1, PT, PT, PT, UP3, 0x80, 0x8 ;  /* 0x000000000008781c */ /* 0x000fe20003f2f038 */
[----:B------:R-:W-:Y:S01]  /*1690*/  IMAD.MOV.U32 R12, RZ, RZ, 0x1 ;  /* 0x00000001ff0c7424 */ /* 0x000fe200078e00ff */
[----:B------:R-:W-:Y:S01]  /*16a0*/  UMOV UR13, 0x400 ;  /* 0x00000400000d7882 */ /* 0x000fe20000000000 */
[----:B------:R-:W-:Y:S01]  /*16b0*/  UISETP.NE.AND UP1, UPT, UR22, URZ, UPT ;  /* 0x000000ff1600728c */ /* 0x000fe2000bf25270 */
[----:B------:R-:W-:Y:S02]  /*16c0*/  ISETP.EQ.OR P2, PT, R0, RZ, P3 ;  /* 0x000000ff0000720c */ /* 0x000fe40001f42670 */
[----:B------:R-:W-:Y:S02]  /*16d0*/  CS2R R10, SRZ ;  /* 0x00000000000a7805 */ /* 0x000fe4000001ff00 */
[----:B------:R-:W-:Y:S01]  /*16e0*/  PLOP3.LUT P1, PT, P1, PT, PT, 0x8, 0x80 ;  /* 0x000000000080781c */ /* 0x000fe20000f2e170 */
[----:B------:R-:W-:Y:S01]  /*16f0*/  IMAD.MOV.U32 R9, RZ, RZ, RZ ;  /* 0x000000ffff097224 */ /* 0x000fe200078e00ff */
[----:B------:R-:W3:Y:S01]  /*1700*/  LDCU UR41, c[0x0][0x370] ;  /* 0x00006e00ff2977ac */ /* 0x000ee20008000800 */
[----:B------:R-:W-:Y:S01]  /*1710*/  IMAD.MOV.U32 R8, RZ, RZ, 0x1 ;  /* 0x00000001ff087424 */ /* 0x000fe200078e00ff */
[----:B------:R-:W4:Y:S01]  /*1720*/  LDCU.64 UR26, c[0x0][0x348] ;  /* 0x00006900ff1a77ac */ /* 0x000f220008000a00 */
[----:B-1----:R-:W-:-:S02]  /*1730*/  UIADD3 UR5, UPT, UPT, UR6, 0x3f, URZ ;  /* 0x0000003f06057890 */ /* 0x002fc4000fffe0ff */
[----:B------:R-:W-:Y:S02]  /*1740*/  USHF.R.U32.HI UR45, URZ, 0x6, UR28 ;  /* 0x00000006ff2d7899 */ /* 0x000fe4000801161c */
[----:B------:R-:W-:Y:S02]  /*1750*/  USHF.R.S32.HI UR4, URZ, 0x1f, UR5 ;  /* 0x0000001fff047899 */ /* 0x000fe40008011405 */
[----:B------:R-:W-:Y:S02]  /*1760*/  UIADD3 UR46, UPT, UPT, UR6, 0x7e, URZ ;  /* 0x0000007e062e7890 */ /* 0x000fe4000fffe0ff */
[----:B------:R-:W-:Y:S02]  /*1770*/  ULEA.HI UR4, UR4, UR5, URZ, 0x6 ;  /* 0x0000000504047291 */ /* 0x000fe4000f8f30ff */
[----:B------:R-:W-:Y:S02]  /*1780*/  UIADD3 UR5, UPT, UPT, UR6, -0x1, URZ ;  /* 0xffffffff06057890 */ /* 0x000fe4000fffe0ff */
[----:B------:R-:W-:-:S02]  /*1790*/  USHF.R.S32.HI UR43, URZ, 0x6, UR4 ;  /* 0x00000006ff2b7899 */ /* 0x000fc40008011404 */
[----:B------:R-:W-:Y:S02]  /*17a0*/  UISETP.GE.U32.AND UP2, UPT, UR5, -0x7f, UPT ;  /* 0xffffff810500788c */ /* 0x000fe4000bf46070 */
[----:B------:R-:W-:Y:S02]  /*17b0*/  UISETP.LT.U32.AND UP0, UPT, UR43, 0x4, UPT ;  /* 0x000000042b00788c */ /* 0x000fe4000bf01070 */
[----:B--2---:R-:W-:Y:S02]  /*17c0*/  ULEA UR13, UR7, UR13, 0x18 ;  /* 0x0000000d070d7291 */ /* 0x004fe4000f8ec0ff */
[----:B------:R-:W-:Y:S02]  /*17d0*/  USEL UR42, UR43, 0x4, UP0 ;  /* 0x000000042b2a7887 */ /* 0x000fe40008000000 */
[----:B------:R-:W-:Y:S02]  /*17e0*/  ULEA UR29, UR28, UR13, 0x1 ;  /* 0x0000000d1c1d7291 */ /* 0x000fe4000f8e08ff */
[----:B------:R-:W-:-:S02]  /*17f0*/  UIADD3 UR21, UPT, UPT, UR42, -0x1, URZ ;  /* 0xffffffff2a157890 */ /* 0x000fc4000fffe0ff */
[----:B------:R-:W-:Y:S01]  /*1800*/  @UP2 UIADD3 UR21, UPT, UPT, UR42, URZ, URZ ;  /* 0x000000ff2a152290 */ /* 0x000fe2000fffe0ff */
[----:B------:R-:W1:Y:S01]  /*1810*/  LDCU UR39, c[0x0][0x374] ;  /* 0x00006e80ff2777ac */ /* 0x000e620008000800 */
[----:B------:R-:W-:Y:S02]  /*1820*/  USEL UR24, UR37, 0x2, UP1 ;  /* 0x0000000225187887 */ /* 0x000fe40008800000 */
[----:B------:R-:W-:Y:S02]  /*1830*/  UIADD3 UR29, UPT, UPT, UR29, 0x6400, URZ ;  /* 0x000064001d1d7890 */ /* 0x000fe4000fffe0ff */
[----:B------:R-:W-:Y:S02]  /*1840*/  UIADD3 UR44, UPT, UPT, UR43, -UR42, URZ ;  /* 0x8000002a2b2c7290 */ /* 0x000fe4000fffe0ff */
[----:B------:R-:W-:Y:S01]  /*1850*/  UIADD3 UR21, UPT, UPT, UR21, 0x1, URZ ;  /* 0x0000000115157890 */ /* 0x000fe2000fffe0ff */
[----:B---34-:R-:W-:-:S11]  /*1860*/  UMOV UR5, URZ ;  /* 0x000000ff00057c82 */ /* 0x018fd60008000000 */
.L_x_42:
[----:B------:R-:W2:Y:S02]  /*1870*/  S2UR UR4, SR_CgaCtaId ;  /* 0x00000000000479c3 */ /* 0x000ea40000008800 */
[----:B--2---:R-:W-:-:S09]  /*1880*/  UISETP.NE.AND UP0, UPT, UR4, URZ, UPT ;  /* 0x000000ff0400728c */ /* 0x004fd2000bf05270 */
[----:B-1----:R-:W-:Y:S05]  /*1890*/  BRA.U UP0, `(.L_x_23) ;  /* 0x0000000100287547 */ /* 0x002fea000b800000 */
[----:B------:R-:W-:Y:S02]  /*18a0*/  LEA R0, R9, UR13, 0x3 ;  /* 0x0000000d09007c11 */ /* 0x000fe4000f8e18ff */
[----:B------:R-:W-:-:S04]  /*18b0*/  SHF.L.U32 R3, R8, 0x1f, RZ ;  /* 0x0000001f08037819 */ /* 0x000fc800000006ff */
[----:B------:R-:W2:Y:S02]  /*18c0*/  SYNCS.PHASECHK.TRANS64.TRYWAIT P0, [R0+URZ+0xf0], R3 ;  /* 0x0000f003000075a7 */ /* 0x000ea400080011ff */
[----:B--2---:R-:W-:Y:S05]  /*18d0*/  @!P0 BRA `(.L_x_24) ;  /* 0x0000006000f08947 */ /* 0x004fea0003800000 */
.L_x_122:
[----:B------:R3:W-:Y:S01]  /*18e0*/  SYNCS.ARRIVE.TRANS64.A1T0 RZ, [R0+URZ+0xe0], RZ ;  /* 0x0000e0ff00ff79a7 */ /* 0x0007e200081000ff */
[----:B------:R-:W-:-:S05]  /*18f0*/  VIADD R9, R9, 0x1 ;  /* 0x0000000109097836 */ /* 0x000fca0000000000 */
[----:B------:R-:W-:-:S04]  /*1900*/  ISETP.NE.AND P0, PT, R9, 0x2, PT ;  /* 0x000000020900780c */ /* 0x000fc80003f05270 */
[----:B--2---:R-:W-:Y:S02]  /*1910*/  SEL R3, RZ, 0x1, P0 ;  /* 0x00000001ff037807 */ /* 0x004fe40000000000 */
[----:B------:R-:W-:Y:S02]  /*1920*/  SEL R9, R9, RZ, P0 ;  /* 0x000000ff09097207 */ /* 0x000fe40000000000 */
[----:B------:R-:W-:-:S07]  /*1930*/  LOP3.LUT R8, R8, R3, RZ, 0x3c, !PT ;  /* 0x0000000308087212 */ /* 0x000fce00078e3cff */
.L_x_23:
[----:B------:R-:W-:Y:S01]  /*1940*/  ULEA UR4, UR5, UR13, 0x3 ;  /* 0x0000000d05047291 */ /* 0x000fe2000f8e18ff */
[----:B---3--:R-:W-:Y:S01]  /*1950*/  SHF.L.U32 R0, R12, 0x1f, RZ ;  /* 0x0000001f0c007819 */ /* 0x008fe200000006ff */
[----:B------:R-:W-:Y:S02]  /*1960*/  UISETP.GE.U32.AND UP0, UPT, UR46, 0x7f, UPT ;  /* 0x0000007f2e00788c */ /* 0x000fe4000bf06070 */
[----:B------:R-:W-:Y:S02]  /*1970*/  USHF.L.U32 UR11, UR30, 0x6, URZ ;  /* 0x000000061e0b7899 */ /* 0x000fe400080006ff */
[----:B------:R-:W-:Y:S01]  /*1980*/  ULEA UR35, UR25, UR45, 0x7 ;  /* 0x0000002d19237291 */ /* 0x000fe2000f8e38ff */
[----:B------:R-:W-:Y:S02]  /*1990*/  UMOV UR7, URZ ;  /* 0x000000ff00077c82 */ /* 0x000fe40008000000 */
[----:B------:R2:W3:Y:S02]  /*19a0*/  SYNCS.PHASECHK.TRANS64.TRYWAIT P0, [UR4+0x20], R0 ;  /* 0x00002000ff0075a7 */ /* 0x0004e40008001104 */
[----:B------:R-:W-:Y:S07]  /*19b0*/  BRA.U !UP0, `(.L_x_25) ;  /* 0x0000000108c07547 */ /* 0x000fee000b800000 */
[----:B------:R-:W-:Y:S01]  /*19c0*/  UMOV UR6, URZ ;  /* 0x000000ff00067c82 */ /* 0x000fe20008000000 */
[----:B------:R-:W-:-:S05]  /*19d0*/  UMOV UR4, UR5 ;  /* 0x0000000500047c82 */ /* 0x000fca0008000000 */
.L_x_31:
[----:B------:R-:W-:Y:S01]  /*19e0*/  ULEA UR33, UR4, UR13, 0x3 ;  /* 0x0000000d04217291 */ /* 0x000fe2000f8e18ff */
[----:B---3--:R-:W-:Y:S01]  /*19f0*/  @!P3 MOV R2, 0x6000 ;  /* 0x000060000002b802 */ /* 0x008fe20000000f00 */
[----:B-1-3--:R-:W-:Y:S10]  /*1a00*/  @P0 BRA `(.L_x_26) ;  /* 0x00000000000c0947 */ /* 0x00aff40003800000 */
[----:B------:R-:W-:-:S04]  /*1a10*/  SHF.L.U32 R3, R12, 0x1f, RZ ;  /* 0x0000001f0c037819 */ /* 0x000fc800000006ff */
[----:B------:R-:W3:Y:S02]  /*1a20*/  SYNCS.PHASECHK.TRANS64.TRYWAIT P0, [UR33+0x20], R3 ;  /* 0x00002003ff0075a7 */ /* 0x000ee40008001121 */
[----:B---3--:R-:W-:Y:S05]  /*1a30*/  @!P0 BRA `(.L_x_27) ;  /* 0x0000006000ac8947 */ /* 0x008fea0003800000 */
.L_x_26:
[----:B------:R3:W-:Y:S01]  /*1a40*/  @!P3 SYNCS.ARRIVE.TRANS64 RZ, [UR33], R2 ;  /* 0x00000002ffffb9a7 */ /* 0x0007e20008000021 */
[----:B------:R-:W-:-:S04]  /*1a50*/  ULOP3.LUT UR5, UR24, 0x2, URZ, 0xfc, !UPT ;  /* 0x0000000218057892 */ /* 0x000fc8000f8efcff */
[----:B------:R-:W-:-:S09]  /*1a60*/  UISETP.NE.AND UP0, UPT, UR5, 0x2, UPT ;  /* 0x000000020500788c */ /* 0x000fd2000bf05270 */
[----:B------:R-:W-:Y:S05]  /*1a70*/  BRA.U UP0, `(.L_x_28) ;  /* 0x0000000100047547 */ /* 0x000fea000b800000 */
[----:B-1----:R-:W-:Y:S05]  /*1a80*/  BPT.TRAP 0x1 ;  /* 0x000000040000795c */ /* 0x002fea0000300000 */
.L_x_28:
[----:B------:R-:W-:Y:S04]  /*1a90*/  BSSY.RECONVERGENT B0, `(.L_x_29) ;  /* 0x0000003000007945 */ /* 0x000fe80003800200 */
[----:B------:R-:W-:Y:S05]  /*1aa0*/  @P2 BRA `(.L_x_30) ;  /* 0x0000000000042947 */ /* 0x000fea0003800000 */
[----:B-1----:R-:W-:Y:S05]  /*1ab0*/  BPT.TRAP 0x1 ;  /* 0x000000040000795c */ /* 0x002fea0000300000 */
.L_x_30:
[----:B-1----:R-:W-:Y:S05]  /*1ac0*/  BSYNC.RECONVERGENT B0 ;  /* 0x0000000000007941 */ /* 0x002fea0003800200 */
.L_x_29:
[----:B------:R-:W-:Y:S02]  /*1ad0*/  UIADD3 UR5, UPT, UPT, UR4, 0x1, URZ ;  /* 0x0000000104057890 */ /* 0x000fe4000fffe0ff */
[----:B------:R-:W-:Y:S02]  /*1ae0*/  UIADD3 UR16, UP1, UPT, UR26, 0x80, URZ ;  /* 0x000000801a107890 */ /* 0x000fe4000ff3e0ff */
[----:B------:R-:W-:Y:S02]  /*1af0*/  UISETP.NE.AND UP0, UPT, UR5, 0x4, UPT ;  /* 0x000000040500788c */ /* 0x000fe4000bf05270 */
[----:B------:R-:W-:Y:S02]  /*1b00*/  USHF.L.U32 UR34, UR6, 0x6, URZ ;  /* 0x0000000606227899 */ /* 0x000fe400080006ff */
[----:B------:R-:W-:Y:S02]  /*1b10*/  USEL UR8, URZ, 0x1, UP0 ;  /* 0x00000001ff087887 */ /* 0x000fe40008000000 */
[----:B------:R-:W-:-:S02]  /*1b20*/  USEL UR5, UR5, URZ, UP0 ;  /* 0x000000ff05057287 */ /* 0x000fc40008000000 */
[----:B------:R-:W-:Y:S02]  /*1b30*/  UIADD3 UR14, UP0, UPT, UR26, 0x180, URZ ;  /* 0x000001801a0e7890 */ /* 0x000fe4000ff1e0ff */
[----:B------:R-:W-:Y:S01]  /*1b40*/  LOP3.LUT R12, R12, UR8, RZ, 0x3c, !PT ;  /* 0x000000080c0c7c12 */ /* 0x000fe2000f8e3cff */
[----:B------:R-:W-:Y:S02]  /*1b50*/  USHF.L.U32 UR8, UR4, 0xd, URZ ;  /* 0x0000000d04087899 */ /* 0x000fe400080006ff */
[----:B------:R-:W-:Y:S01]  /*1b60*/  ULEA UR7, UR5, UR13, 0x3 ;  /* 0x0000000d05077291 */ /* 0x000fe2000f8e18ff */
[----:B--2---:R-:W-:Y:S01]  /*1b70*/  SHF.L.U32 R0, R12, 0x1f, RZ ;  /* 0x0000001f0c007819 */ /* 0x004fe200000006ff */
[----:B------:R-:W-:Y:S02]  /*1b80*/  ULOP3.LUT UR4, UR8, UR28, URZ, 0xfc, !UPT ;  /* 0x0000001c08047292 */ /* 0x000fe4000f8efcff */
[----:B------:R-:W-:Y:S02]  /*1b90*/  UIADD3.X UR17, UPT, UPT, URZ, UR27, URZ, UP1, !UPT ;  /* 0x0000001bff117290 */ /* 0x000fe40008ffe4ff */
[----:B------:R-:W-:-:S02]  /*1ba0*/  ULEA UR4, UR4, UR13, 0x1 ;  /* 0x0000000d04047291 */ /* 0x000fc4000f8e08ff */
[----:B------:R-:W-:Y:S01]  /*1bb0*/  UIADD3 UR8, UPT, UPT, UR13, 0x16400, UR8 ;  /* 0x000164000d087890 */ /* 0x000fe2000fffe008 */
[----:B------:R4:W1:Y:S01]  /*1bc0*/  SYNCS.PHASECHK.TRANS64.TRYWAIT P0, [UR7+0x20], R0 ;  /* 0x00002000ff0075a7 */ /* 0x0008620008001107 */
[----:B------:R-:W-:Y:S02]  /*1bd0*/  UIADD3 UR32, UPT, UPT, UR4, 0x6400, URZ ;  /* 0x0000640004207890 */ /* 0x000fe4000fffe0ff */
[----:B------:R-:W-:Y:S01]  /*1be0*/  UIADD3.X UR15, UPT, UPT, URZ, UR27, URZ, UP0, !UPT ;  /* 0x0000001bff0f7290 */ /* 0x000fe200087fe4ff */
[----:B------:R-:W-:Y:S01]  /*1bf0*/  UMOV UR7, 0x30000 ;  /* 0x0003000000077882 */ /* 0x000fe20000000000 */
[----:B------:R-:W-:Y:S01]  /*1c00*/  UMOV UR18, 0x0 ;  /* 0x0000000000127882 */ /* 0x000fe20000000000 */
[----:B------:R-:W-:Y:S01]  /*1c10*/  UMOV UR19, 0x10000000 ;  /* 0x1000000000137882 */ /* 0x000fe20000000000 */
[----:B------:R-:W-:Y:S01]  /*1c20*/  UMOV UR12, UR36 ;  /* 0x00000024000c7c82 */ /* 0x000fe20008000000 */
[----:B------:R-:W-:Y:S01]  /*1c30*/  UMOV UR9, UR33 ;  /* 0x0000002100097c82 */ /* 0x000fe20008000000 */
[----:B------:R-:W-:Y:S01]  /*1c40*/  UMOV UR10, UR34 ;  /* 0x00000022000a7c82 */ /* 0x000fe20008000000 */
[----:B------:R2:W-:Y:S01]  /*1c50*/  UTMALDG.3D.MULTICAST [UR32], [UR16], UR7, desc[UR18] ;  /* 0x00001220100073b4 */ /* 0x0005e20008011807 */
[----:B------:R-:W-:Y:S01]  /*1c60*/  UIADD3 UR6, UPT, UPT, UR6, 0x1, URZ ;  /* 0x0000000106067890 */ /* 0x000fe2000fffe0ff */
[----:B------:R-:W-:-:S03]  /*1c70*/  UMOV UR4, UR5 ;  /* 0x0000000500047c82 */ /* 0x000fc60008000000 */
[----:B------:R-:W-:Y:S01]  /*1c80*/  UISETP.NE.AND UP0, UPT, UR6, UR21, UPT ;  /* 0x000000150600728c */ /* 0x000fe2000bf05270 */
[----:B------:R4:W-:Y:S01]  /*1c90*/  UTMALDG.3D [UR8], [UR14], desc[UR18] ;  /* 0x000012080e0075b4 */ /* 0x0009e20008011000 */
[----:B--2---:R-:W-:-:S07]  /*1ca0*/  UMOV UR7, UR21 ;  /* 0x0000001500077c82 */ /* 0x004fce0008000000 */
[----:B----4-:R-:W-:Y:S05]  /*1cb0*/  BRA.U UP0, `(.L_x_31) ;  /* 0xfffffffd00487547 */ /* 0x010fea000b83ffff */
.L_x_25:
[----:B------:R-:W-:Y:S01]  /*1cc0*/  ULEA UR4, UR5, UR13, 0x3 ;  /* 0x0000000d05047291 */ /* 0x000fe2000f8e18ff */
[----:B--2---:R-:W-:Y:S01]  /*1cd0*/  SHF.L.U32 R0, R12, 0x1f, RZ ;  /* 0x0000001f0c007819 */ /* 0x004fe200000006ff */
[----:B------:R-:W-:Y:S01]  /*1ce0*/  @!P1 SYNCS.ARRIVE.TRANS64.A1T0 RZ, [UR13+0x78], RZ ;  /* 0x000078ffffff99a7 */ /* 0x000fe2000810000d */
[----:B------:R-:W-:-:S06]  /*1cf0*/  UISETP.GT.AND UP0, UPT, UR43, UR42, UPT ;  /* 0x0000002a2b00728c */ /* 0x000fcc000bf04270 */
[----:B-1-3--:R1:W2:Y:S03]  /*1d00*/  SYNCS.PHASECHK.TRANS64.TRYWAIT P0, [UR4+0x20], R0 ;  /* 0x00002000ff0075a7 */ /* 0x00a2a60008001104 */
[----:B------:R-:W-:Y:S05]  /*1d10*/  BRA.U !UP0, `(.L_x_32) ;  /* 0x0000000108bc7547 */ /* 0x000fea000b800000 */
[----:B------:R-:W-:Y:S01]  /*1d20*/  UIADD3 UR25, UPT, UPT, UR44, UR7, URZ ;  /* 0x000000072c197290 */ /* 0x000fe2000fffe0ff */
[----:B------:R-:W-:-:S11]  /*1d30*/  UMOV UR4, UR5 ;  /* 0x0000000500047c82 */ /* 0x000fd60008000000 */
.L_x_38:
[----:B------:R-:W-:Y:S01]  /*1d40*/  ULEA UR17, UR4, UR13, 0x3 ;  /* 0x0000000d04117291 */ /* 0x000fe2000f8e18ff */
[----:B--2---:R-:W-:Y:S01]  /*1d50*/  @!P3 MOV R2, 0x6000 ;  /* 0x000060000002b802 */ /* 0x004fe20000000f00 */
[----:B--2-4-:R-:W-:Y:S10]  /*1d60*/  @P0 BRA `(.L_x_33) ;  /* 0x00000000000c0947 */ /* 0x014ff40003800000 */
[----:B------:R-:W-:-:S04]  /*1d70*/  SHF.L.U32 R3, R12, 0x1f, RZ ;  /* 0x0000001f0c037819 */ /* 0x000fc800000006ff */
[----:B------:R-:W2:Y:S02]  /*1d80*/  SYNCS.PHASECHK.TRANS64.TRYWAIT P0, [UR17+0x20], R3 ;  /* 0x00002003ff0075a7 */ /* 0x000ea40008001111 */
[----:B--2---:R-:W-:Y:S05]  /*1d90*/  @!P0 BRA `(.L_x_34) ;  /* 0x0000005c00ec8947 */ /* 0x004fea0003800000 */
.L_x_33:
[----:B------:R2:W-:Y:S01]  /*1da0*/  @!P3 SYNCS.ARRIVE.TRANS64 RZ, [UR17], R2 ;  /* 0x00000002ffffb9a7 */ /* 0x0005e20008000011 */
[----:B------:R-:W-:-:S04]  /*1db0*/  ULOP3.LUT UR5, UR24, 0x2, URZ, 0xfc, !UPT ;  /* 0x0000000218057892 */ /* 0x000fc8000f8efcff */
[----:B------:R-:W-:-:S09]  /*1dc0*/  UISETP.NE.AND UP0, UPT, UR5, 0x2, UPT ;  /* 0x000000020500788c */ /* 0x000fd2000bf05270 */
[----:B------:R-:W-:Y:S05]  /*1dd0*/  BRA.U UP0, `(.L_x_35) ;  /* 0x0000000100047547 */ /* 0x000fea000b800000 */
[----:B------:R-:W-:Y:S05]  /*1de0*/  BPT.TRAP 0x1 ;  /* 0x000000040000795c */ /* 0x000fea0000300000 */
.L_x_35:
[----:B------:R-:W-:Y:S04]  /*1df0*/  BSSY.RECONVERGENT B0, `(.L_x_36) ;  /* 0x0000003000007945 */ /* 0x000fe80003800200 */
[----:B------:R-:W-:Y:S05]  /*1e00*/  @P2 BRA `(.L_x_37) ;  /* 0x0000000000042947 */ /* 0x000fea0003800000 */
[----:B------:R-:W-:Y:S05]  /*1e10*/  BPT.TRAP 0x1 ;  /* 0x000000040000795c */ /* 0x000fea0000300000 */
.L_x_37:
[----:B------:R-:W-:Y:S05]  /*1e20*/  BSYNC.RECONVERGENT B0 ;  /* 0x0000000000007941 */ /* 0x000fea0003800200 */
.L_x_36:
        /* <DEDUP_REMOVED lines=8> */
[----:B------:R-:W-:Y:S02]  /*1eb0*/  ULEA UR6, UR5, UR13, 0x3 ;  /* 0x0000000d05067291 */ /* 0x000fe4000f8e18ff */
[----:B------:R-:W-:Y:S01]  /*1ec0*/  ULEA UR8, UR4, UR13, 0xd ;  /* 0x0000000d04087291 */ /* 0x000fe2000f8e68ff */
[----:B-1----:R-:W-:Y:S01]  /*1ed0*/  SHF.L.U32 R0, R12, 0x1f, RZ ;  /* 0x0000001f0c007819 */ /* 0x002fe200000006ff */
[----:B------:R-:W-:Y:S02]  /*1ee0*/  ULEA UR16, UR4, UR29, 0xe ;  /* 0x0000001d04107291 */ /* 0x000fe4000f8e70ff */
[----:B------:R-:W-:Y:S02]  /*1ef0*/  UIADD3.X UR15, UPT, UPT, URZ, UR27, URZ, UP1, !UPT ;  /* 0x0000001bff0f7290 */ /* 0x000fe40008ffe4ff */
[----:B------:R-:W-:Y:S01]  /*1f00*/  UIADD3 UR8, UPT, UPT, UR8, 0x16400, URZ ;  /* 0x0001640008087890 */ /* 0x000fe2000fffe0ff */
[----:B------:R3:W4:Y:S01]  /*1f10*/  SYNCS.PHASECHK.TRANS64.TRYWAIT P0, [UR6+0x20], R0 ;  /* 0x00002000ff0075a7 */ /* 0x0007220008001106 */
[----:B------:R-:W-:Y:S01]  /*1f20*/  UIADD3.X UR23, UPT, UPT, URZ, UR27, URZ, UP0, !UPT ;  /* 0x0000001bff177290 */ /* 0x000fe200087fe4ff */
[----:B------:R-:W-:Y:S01]  /*1f30*/  UMOV UR6, 0x30000 ;  /* 0x0003000000067882 */ /* 0x000fe20000000000 */
[----:B------:R-:W-:Y:S01]  /*1f40*/  UMOV UR30, 0x0 ;  /* 0x00000000001e7882 */ /* 0x000fe20000000000 */
[----:B------:R-:W-:Y:S01]  /*1f50*/  UMOV UR31, 0x10000000 ;  /* 0x10000000001f7882 */ /* 0x000fe20000000000 */
[----:B------:R-:W-:Y:S01]  /*1f60*/  UMOV UR19, UR35 ;  /* 0x0000002300137c82 */ /* 0x000fe20008000000 */
[----:B------:R-:W-:Y:S01]  /*1f70*/  UMOV UR20, UR36 ;  /* 0x0000002400147c82 */ /* 0x000fe20008000000 */
[----:B------:R-:W-:Y:S01]  /*1f80*/  UMOV UR12, UR36 ;  /* 0x00000024000c7c82 */ /* 0x000fe20008000000 */
[----:B------:R-:W-:Y:S01]  /*1f90*/  UMOV UR9, UR17 ;  /* 0x0000001100097c82 */ /* 0x000fe20008000000 */
[----:B------:R-:W-:Y:S01]  /*1fa0*/  UMOV UR10, UR18 ;  /* 0x00000012000a7c82 */ /* 0x000fe20008000000 */
[----:B------:R3:W-:Y:S01]  /*1fb0*/  UTMALDG.3D.MULTICAST [UR16], [UR14], UR6, desc[UR30] ;  /* 0x00001e100e0073b4 */ /* 0x0007e20008011806 */
[----:B------:R-:W-:Y:S01]  /*1fc0*/  UIADD3 UR7, UPT, UPT, UR7, 0x1, URZ ;  /* 0x0000000107077890 */ /* 0x000fe2000fffe0ff */
[----:B------:R-:W-:-:S03]  /*1fd0*/  UMOV UR4, UR5 ;  /* 0x0000000500047c82 */ /* 0x000fc60008000000 */
[----:B------:R-:W-:Y:S01]  /*1fe0*/  UISETP.NE.AND UP0, UPT, UR7, UR25, UPT ;  /* 0x000000190700728c */ /* 0x000fe2000bf05270 */
[----:B------:R3:W-:Y:S08]  /*1ff0*/  UTMALDG.3D [UR8], [UR22], desc[UR30] ;  /* 0x00001e08160075b4 */ /* 0x0007f00008011000 */
[----:B---3--:R-:W-:Y:S05]  /*2000*/  BRA.U UP0, `(.L_x_38) ;  /* 0xfffffffd004c7547 */ /* 0x008fea000b83ffff */
.L_x_32:
[C---:B------:R-:W-:Y:S01]  /*2010*/  LEA R3, R11.reuse, UR13, 0x3 ;  /* 0x0000000d0b037c11 */ /* 0x040fe2000f8e18ff */
[----:B------:R-:W-:Y:S01]  /*2020*/  NOP ;  /* 0x0000000000007918 */ /* 0x000fe20000000000 */
[----:B-1----:R-:W-:Y:S02]  /*2030*/  SHF.L.U32 R0, R10, 0x1f, RZ ;  /* 0x0000001f0a007819 */ /* 0x002fe400000006ff */
[----:B------:R-:W-:Y:S02]  /*2040*/  LEA R5, R11, UR13, 0x4 ;  /* 0x0000000d0b057c11 */ /* 0x000fe4000f8e20ff */
[----:B--2-4-:R-:W1:Y:S02]  /*2050*/  SYNCS.PHASECHK.TRANS64.TRYWAIT P0, [R3+URZ+0x80], R0 ;  /* 0x00008000030075a7 */ /* 0x014e6400080011ff */
[----:B-1----:R-:W-:Y:S05]  /*2060*/  @!P0 BRA `(.L_x_39) ;  /* 0x0000005c00508947 */ /* 0x002fea0003800000 */
.L_x_125:
[----:B------:R-:W2:Y:S01]  /*2070*/  LDS.128 R4, [R5+0x110] ;  /* 0x0001100005047984 */ /* 0x000ea20000000c00 */
[----:B------:R-:W-:Y:S01]  /*2080*/  UISETP.GE.AND UP0, UPT, UR40, 0x1, UPT ;  /* 0x000000012800788c */ /* 0x000fe2000bf06270 */
[----:B------:R-:W-:Y:S01]  /*2090*/  @!PT LDS RZ, [RZ] ;  /* 0x00000000fffff984 */ /* 0x000fe20000000800 */
[----:B------:R-:W-:Y:S01]  /*20a0*/  @!PT LDS RZ, [RZ] ;  /* 0x00000000fffff984 */ /* 0x000fe20000000800 */
[----:B------:R-:W-:Y:S01]  /*20b0*/  @!PT LDS RZ, [RZ] ;  /* 0x00000000fffff984 */ /* 0x000fe20000000800 */
[----:B------:R-:W-:Y:S01]  /*20c0*/  @!PT LDS RZ, [RZ] ;  /* 0x00000000fffff984 */ /* 0x000fe20000000800 */
[----:B------:R3:W-:Y:S06]  /*20d0*/  MEMBAR.ALL.CTA ;  /* 0x0000000000007992 */ /* 0x0007ec0000008000 */
[----:B---3--:R-:W3:Y:S01]  /*20e0*/  FENCE.VIEW.ASYNC.S ;  /* 0x00000000000073c6 */ /* 0x008ee20000000000 */
[----:B--2---:R-:W-:-:S13]  /*20f0*/  LOP3.LUT P0, RZ, R6, 0x1, RZ, 0xc0, !PT ;  /* 0x0000000106ff7812 */ /* 0x004fda000780c0ff */
[----:B---3--:R-:W-:Y:S01]  /*2100*/  VOTEU.ANY UP1, P0 ;  /* 0x0000000000ff7886 */ /* 0x008fe20000020100 */
[----:B------:R-:W-:-:S13]  /*2110*/  PLOP3.LUT P0, PT, PT, PT, UP1, 0x80, 0x8 ;  /* 0x000000000008781c */ /* 0x000fda0003f0f018 */
[----:B-1----:R-:W-:Y:S02]  /*2120*/  @P0 LOP3.LUT R0, R5, 0xffff, RZ, 0xc0, !PT ;  /* 0x0000ffff05000812 */ /* 0x002fe400078ec0ff */
[----:B------:R-:W-:Y:S02]  /*2130*/  @P0 MOV R2, R4 ;  /* 0x0000000400020202 */ /* 0x000fe40000000f00 */
[----:B------:R-:W-:Y:S01]  /*2140*/  @P0 R2UR UR6, R0 ;  /* 0x00000000000602ca */ /* 0x000fe200000e0000 */
[----:B------:R-:W-:Y:S01]  /*2150*/  VIADD R0, R3, 0x90 ;  /* 0x0000009003007836 */ /* 0x000fe20000000000 */
[----:B------:R-:W-:Y:S02]  /*2160*/  @P0 SHF.R.U32.HI R4, RZ, 0x10, R5 ;  /* 0x00000010ff040819 */ /* 0x000fe40000011605 */
[----:B------:R-:W-:Y:S02]  /*2170*/  @P0 R2UR UR7, R2 ;  /* 0x00000000020702ca */ /* 0x000fe400000e0000 */
[----:B------:R-:W-:-:S02]  /*2180*/  PRMT R0, RZ, 0x654, R0 ;  /* 0x00000654ff007816 */ /* 0x000fc40000000000 */
[----:B------:R-:W-:Y:S02]  /*2190*/  @P0 R2UR UR4, R4 ;  /* 0x00000000040402ca */ /* 0x000fe400000e0000 */
[----:B------:R1:W-:Y:S03]  /*21a0*/  SYNCS.ARRIVE.TRANS64.RED.A1T0 RZ, [R0+URZ], RZ ;  /* 0x000000ff00ff79a7 */ /* 0x0003e600081004ff */
[----:B------:R-:W-:-:S04]  /*21b0*/  @UP1 UMOV UR37, UR6 ;  /* 0x0000000600251c82 */ /* 0x000fc80008000000 */
[----:B------:R-:W-:-:S04]  /*21c0*/  @UP1 UMOV UR38, UR7 ;  /* 0x0000000700261c82 */ /* 0x000fc80008000000 */
[----:B------:R-:W-:Y:S01]  /*21d0*/  @UP1 UMOV UR36, UR4 ;  /* 0x0000000400241c82 */ /* 0x000fe20008000000 */
[----:B------:R-:W-:Y:S05]  /*21e0*/  BRA.U !UP0, `(.L_x_40) ;  /* 0x0000000108d47547 */ /* 0x000fea000b800000 */
[----:B------:R-:W2:Y:S01]  /*21f0*/  LDCU.128 UR16, c[0x0][0xb10] ;  /* 0x00016200ff1077ac */ /* 0x000ea20008000c00 */
[----:B------:R-:W3:Y:S01]  /*2200*/  LDCU UR12, c[0x0][0xb20] ;  /* 0x00016400ff0c77ac */ /* 0x000ee20008000800 */
[----:B------:R-:W4:Y:S01]  /*2210*/  LDCU UR20, c[0x0][0xb0c] ;  /* 0x00016180ff1477ac */ /* 0x000f220008000800 */
[----:B------:R-:W1:Y:S01]  /*2220*/  LDCU.64 UR8, c[0x0][0xb28] ;  /* 0x00016500ff0877ac */ /* 0x000e620008000a00 */
[----:B------:R-:W-:Y:S02]  /*2230*/  UISETP.NE.AND UP3, UPT, UR40, 0x1, UPT ;  /* 0x000000012800788c */ /* 0x000fe4000bf65270 */
[----:B--2---:R-:W-:Y:S02]  /*2240*/  UIMAD.WIDE.U32 UR10, UR39, UR19, URZ ;  /* 0x00000013270a72a5 */ /* 0x004fe4000f8e00ff */
[----:B------:R-:W-:Y:S02]  /*2250*/  UIMAD.WIDE.U32 UR6, UR41, UR16, URZ ;  /* 0x00000010290672a5 */ /* 0x000fe4000f8e00ff */
[----:B------:R-:W-:-:S02]  /*2260*/  UISETP.NE.AND UP0, UPT, UR18, 0x1, UPT ;  /* 0x000000011200788c */ /* 0x000fc4000bf05270 */
[----:B------:R-:W-:Y:S01]  /*2270*/  UIMAD.WIDE.U32 UR22, UR37, UR19, URZ ;  /* 0x00000013251672a5 */ /* 0x000fe2000f8e00ff */
[----:B------:R-:W-:Y:S02]  /*2280*/  UMOV UR10, UR11 ;  /* 0x0000000b000a7c82 */ /* 0x000fe40008000000 */
[----:B------:R-:W-:Y:S01]  /*2290*/  UMOV UR6, UR7 ;  /* 0x0000000700067c82 */ /* 0x000fe20008000000 */
[----:B---3--:R-:W-:Y:S02]  /*22a0*/  USHF.R.U32.HI UR10, URZ, UR12, UR10 ;  /* 0x0000000cff0a7299 */ /* 0x008fe4000801160a */
[----:B------:R-:W-:Y:S02]  /*22b0*/  USHF.R.U32.HI UR7, URZ, UR17, UR6 ;  /* 0x00000011ff077299 */ /* 0x000fe40008011606 */
[----:B----4-:R-:W-:Y:S02]  /*22c0*/  UISETP.NE.AND UP2, UPT, UR20, 0x1, UPT ;  /* 0x000000011400788c */ /* 0x010fe4000bf45270 */
[----:B------:R-:W-:-:S02]  /*22d0*/  USEL UR6, UR39, UR10, !UP0 ;  /* 0x0000000a27067287 */ /* 0x000fc4000c000000 */
[----:B------:R-:W-:Y:S02]  /*22e0*/  USEL UR7, UR41, UR7, !UP2 ;  /* 0x0000000729077287 */ /* 0x000fe4000d000000 */
[----:B-1----:R-:W-:Y:S01]  /*22f0*/  UIMAD.WIDE.U32 UR10, UR6, UR8, URZ ;  /* 0x00000008060a72a5 */ /* 0x002fe2000f8e00ff */
[----:B------:R-:W-:Y:S01]  /*2300*/  UMOV UR4, UR23 ;  /* 0x0000001700047c82 */ /* 0x000fe20008000000 */
[----:B------:R-:W-:Y:S02]  /*2310*/  UIMAD.WIDE.U32 UR14, UR38, UR16, URZ ;  /* 0x00000010260e72a5 */ /* 0x000fe4000f8e00ff */
[----:B------:R-:W-:-:S03]  /*2320*/  UIMAD.WIDE.U32 UR22, UR7, UR8, URZ ;  /* 0x00000008071672a5 */ /* 0x000fc6000f8e00ff */
[----:B------:R-:W-:Y:S01]  /*2330*/  UMOV UR10, UR11 ;  /* 0x0000000b000a7c82 */ /* 0x000fe20008000000 */
[----:B------:R-:W-:Y:S02]  /*2340*/  USHF.R.U32.HI UR4, URZ, UR12, UR4 ;  /* 0x0000000cff047299 */ /* 0x000fe40008011604 */
[----:B------:R-:W-:Y:S01]  /*2350*/  @UP3 USHF.R.U32.HI UR6, URZ, UR9, UR10 ;  /* 0x00000009ff063299 */ /* 0x000fe2000801160a */
[----:B------:R-:W-:Y:S01]  /*2360*/  UMOV UR14, UR15 ;  /* 0x0000000f000e7c82 */ /* 0x000fe20008000000 */
[----:B------:R-:W-:Y:S01]  /*2370*/  UMOV UR22, UR23 ;  /* 0x0000001700167c82 */ /* 0x000fe20008000000 */
[----:B------:R-:W-:Y:S02]  /*2380*/  USHF.R.U32.HI UR17, URZ, UR17, UR14 ;  /* 0x00000011ff117299 */ /* 0x000fe4000801160e */
[----:B------:R-:W-:Y:S02]  /*2390*/  USEL UR4, UR37, UR4, !UP0 ;  /* 0x0000000425047287 */ /* 0x000fe4000c000000 */
[----:B------:R-:W-:-:S02]  /*23a0*/  @UP3 USHF.R.U32.HI UR7, URZ, UR9, UR22 ;  /* 0x00000009ff073299 */ /* 0x000fc40008011616 */
[----:B------:R-:W-:Y:S02]  /*23b0*/  UIMAD UR10, UR40, UR6, URZ ;  /* 0x00000006280a72a4 */ /* 0x000fe4000f8e02ff */
[----:B------:R-:W-:Y:S02]  /*23c0*/  USEL UR6, UR38, UR17, !UP2 ;  /* 0x0000001126067287 */ /* 0x000fe4000d000000 */
[----:B------:R-:W-:Y:S02]  /*23d0*/  UIMAD UR12, UR40, UR7, URZ ;  /* 0x00000007280c72a4 */ /* 0x000fe4000f8e02ff */
[----:B------:R-:W-:Y:S02]  /*23e0*/  UISETP.GE.AND UP0, UPT, UR4, UR10, UPT ;  /* 0x0000000a0400728c */ /* 0x000fe4000bf06270 */
[----:B------:R-:W-:Y:S02]  /*23f0*/  UIMAD.WIDE.U32 UR10, UR4, UR8, URZ ;  /* 0x00000008040a72a5 */ /* 0x000fe4000f8e00ff */
[----:B------:R-:W-:-:S02]  /*2400*/  UISETP.GE.OR UP0, UPT, UR6, UR12, UP0 ;  /* 0x0000000c0600728c */ /* 0x000fc40008706670 */
        /* <DEDUP_REMOVED lines=19> */
.L_x_40:
[----:B------:R-:W2:Y:S02]  /*2540*/  LDCU UR4, c[0x0][0xb30] ;  /* 0x00016600ff0477ac */ /* 0x000ea40008000800 */
[----:B--2---:R-:W-:-:S09]  /*2550*/  UISETP.NE.AND UP0, UPT, UR4, 0x1, UPT ;  /* 0x000000010400788c */ /* 0x004fd2000bf05270 */
[----:B------:R-:W-:Y:S05]  /*2560*/  BRA.U UP0, `(.L_x_41) ;  /* 0x0000000100447547 */ /* 0x000fea000b800000 */
[----:B------:R-:W2:Y:S01]  /*2570*/  LDCU.128 UR16, c[0x0][0xb10] ;  /* 0x00016200ff1077ac */ /* 0x000ea20008000c00 */
[----:B------:R-:W3:Y:S01]  /*2580*/  LDCU UR10, c[0x0][0xb0c] ;  /* 0x00016180ff0a77ac */ /* 0x000ee20008000800 */
[----:B------:R-:W4:Y:S01]  /*2590*/  LDCU UR11, c[0x0][0xb20] ;  /* 0x00016400ff0b77ac */ /* 0x000f220008000800 */
[----:B--2---:R-:W-:Y:S02]  /*25a0*/  UIMAD.WIDE.U32 UR8, UR38, UR16, URZ ;  /* 0x00000010260872a5 */ /* 0x004fe4000f8e00ff */
[----:B------:R-:W-:Y:S02]  /*25b0*/  UIMAD.WIDE.U32 UR6, UR37, UR19, URZ ;  /* 0x00000013250672a5 */ /* 0x000fe4000f8e00ff */
[----:B---3--:R-:W-:Y:S02]  /*25c0*/  UISETP.NE.AND UP2, UPT, UR10, 0x1, UPT ;  /* 0x000000010a00788c */ /* 0x008fe4000bf45270 */
[----:B------:R-:W-:Y:S01]  /*25d0*/  UISETP.NE.AND UP0, UPT, UR18, 0x1, UPT ;  /* 0x000000011200788c */ /* 0x000fe2000bf05270 */
[----:B------:R-:W-:-:S02]  /*25e0*/  UMOV UR8, UR9 ;  /* 0x0000000900087c82 */ /* 0x000fc40008000000 */
[----:B------:R-:W-:Y:S01]  /*25f0*/  UMOV UR4, UR7 ;  /* 0x0000000700047c82 */ /* 0x000fe20008000000 */
[----:B------:R-:W-:Y:S02]  /*2600*/  USHF.R.U32.HI UR17, URZ, UR17, UR8 ;  /* 0x00000011ff117299 */ /* 0x000fe40008011608 */
[----:B----4-:R-:W-:Y:S02]  /*2610*/  USHF.R.U32.HI UR4, URZ, UR11, UR4 ;  /* 0x0000000bff047299 */ /* 0x010fe40008011604 */
[----:B------:R-:W-:Y:S02]  /*2620*/  USEL UR6, UR38, UR17, !UP2 ;  /* 0x0000001126067287 */ /* 0x000fe4000d000000 */
[----:B------:R-:W-:-:S04]  /*2630*/  USEL UR4, UR37, UR4, !UP0 ;  /* 0x0000000425047287 */ /* 0x000fc8000c000000 */
[----:B------:R-:W-:Y:S02]  /*2640*/  UIADD3 UR7, UPT, UPT, UR6, -UR4, URZ ;  /* 0x8000000406077290 */ /* 0x000fe4000fffe0ff */
[----:B------:R-:W-:Y:S02]  /*2650*/  UIADD3 UR4, UPT, UPT, -UR6, UR4, URZ ;  /* 0x0000000406047290 */ /* 0x000fe4000fffe1ff */
[----:B------:R-:W-:Y:S02]  /*2660*/  UIMAD UR37, UR7, UR18, UR37 ;  /* 0x00000012072572a4 */ /* 0x000fe4000f8e0225 */
[----:B------:R-:W-:-:S12]  /*2670*/  UIMAD UR38, UR4, UR10, UR38 ;  /* 0x0000000a042672a4 */ /* 0x000fd8000f8e0226 */
.L_x_41:
[----:B------:R-:W-:Y:S01]  /*2680*/  VIADD R11, R11, 0x1 ;  /* 0x000000010b0b7836 */ /* 0x000fe20000000000 */
[----:B------:R-:W-:Y:S02]  /*2690*/  R2UR UR6, R87 ;  /* 0x00000000570672ca */ /* 0x000fe400000e0000 */
[----:B------:R-:W-:Y:S02]  /*26a0*/  R2UR UR4, R86 ;  /* 0x00000000560472ca */ /* 0x000fe400000e0000 */
[C---:B------:R-:W-:Y:S02]  /*26b0*/  ISETP.NE.AND P0, PT, R11.reuse, 0x2, PT ;  /* 0x000000020b00780c */ /* 0x040fe40003f05270 */
[----:B------:R-:W-:Y:S02]  /*26c0*/  PLOP3.LUT P1, PT, PT, PT, PT, 0x80, 0x8 ;  /* 0x000000000008781c */ /* 0x000fe40003f2f070 */
[----:B------:R-:W-:Y:S02]  /*26d0*/  SEL R3, RZ, 0x1, P0 ;  /* 0x00000001ff037807 */ /* 0x000fe40000000000 */
[----:B------:R-:W-:-:S02]  /*26e0*/  SEL R11, R11, RZ, P0 ;  /* 0x000000ff0b0b7207 */ /* 0x000fc40000000000 */
[----:B------:R-:W-:Y:S01]  /*26f0*/  LOP3.LUT R10, R10, R3, RZ, 0x3c, !PT ;  /* 0x000000030a0a7212 */ /* 0x000fe200078e3cff */
[----:B------:R-:W-:Y:S02]  /*2700*/  UIADD3 UR25, UPT, UPT, UR38, UR6, URZ ;  /* 0x0000000626197290 */ /* 0x000fe4000fffe0ff */
[----:B------:R-:W-:Y:S01]  /*2710*/  UIADD3 UR30, UPT, UPT, UR37, UR4, URZ ;  /* 0x00000004251e7290 */ /* 0x000fe2000fffe0ff */
[----:B------:R-:W-:Y:S11]  /*2720*/  BRA.U UP1, `(.L_x_42) ;  /* 0xfffffff101507547 */ /* 0x000ff6000b83ffff */
[----:B------:R-:W-:Y:S01]  /*2730*/  UIADD3 UR13, UPT, UPT, UR13, 0x20, URZ ;  /* 0x000000200d0d7890 */ /* 0x000fe2000fffe0ff */
[----:B------:R-:W-:-:S03]  /*2740*/  SHF.L.U32 R3, R12, 0x1f, RZ ;  /* 0x0000001f0c037819 */ /* 0x000fc600000006ff */
[----:B------:R-:W-:-:S09]  /*2750*/  ULEA UR4, UR5, UR13, 0x3 ;  /* 0x0000000d05047291 */ /* 0x000fd2000f8e18ff */
[----:B------:R-:W2:Y:S02]  /*2760*/  SYNCS.PHASECHK.TRANS64.TRYWAIT P0, [UR4], R3 ;  /* 0x00000003ff0075a7 */ /* 0x000ea40008001104 */
[----:B--2---:R-:W-:Y:S05]  /*2770*/  @!P0 BRA `(.L_x_43) ;  /* 0x0000005400a08947 */ /* 0x004fea0003800000 */
.L_x_127:
[----:B------:R-:W-:-:S04]  /*2780*/  UIADD3 UR4, UPT, UPT, UR5, 0x1, URZ ;  /* 0x0000000105047890 */ /* 0x000fc8000fffe0ff */
[----:B------:R-:W-:-:S04]  /*2790*/  UISETP.NE.AND UP0, UPT, UR4, 0x4, UPT ;  /* 0x000000040400788c */ /* 0x000fc8000bf05270 */
[----:B------:R-:W-:Y:S02]  /*27a0*/  USEL UR6, URZ, 0x1, UP0 ;  /* 0x00000001ff067887 */ /* 0x000fe40008000000 */
[----:B------:R-:W-:-:S04]  /*27b0*/  USEL UR4, UR4, URZ, UP0 ;  /* 0x000000ff04047287 */ /* 0x000fc80008000000 */
[----:B------:R-:W-:Y:S01]  /*27c0*/  ULEA UR5, UR4, UR13, 0x3 ;  /* 0x0000000d04057291 */ /* 0x000fe2000f8e18ff */
[----:B------:R-:W-:-:S04]  /*27d0*/  LOP3.LUT R2, R12, UR6, RZ, 0x3c, !PT ;  /* 0x000000060c027c12 */ /* 0x000fc8000f8e3cff */
[----:B-1----:R-:W-:-:S04]  /*27e0*/  SHF.L.U32 R3, R2, 0x1f, RZ ;  /* 0x0000001f02037819 */ /* 0x002fc800000006ff */
[----:B------:R-:W1:Y:S02]  /*27f0*/  SYNCS.PHASECHK.TRANS64.TRYWAIT P0, [UR5], R3 ;  /* 0x00000003ff0075a7 */ /* 0x000e640008001105 */
[----:B-1----:R-:W-:Y:S05]  /*2800*/  @!P0 BRA `(.L_x_44) ;  /* 0x0000005400948947 */ /* 0x002fea0003800000 */
.L_x_129:
        /* <DEDUP_REMOVED lines=9> */
.L_x_131:
[----:B------:R-:W-:-:S04]  /*28a0*/  UIADD3 UR4, UPT, UPT, UR4, 0x1, URZ ;  /* 0x0000000104047890 */ /* 0x000fc8000fffe0ff */
[----:B------:R-:W-:-:S04]  /*28b0*/  UISETP.NE.AND UP0, UPT, UR4, 0x4, UPT ;  /* 0x000000040400788c */ /* 0x000fc8000bf05270 */
[----:B------:R-:W-:Y:S02]  /*28c0*/  USEL UR5, URZ, 0x1, UP0 ;  /* 0x00000001ff057887 */ /* 0x000fe40008000000 */
[----:B------:R-:W-:-:S04]  /*28d0*/  USEL UR4, UR4, URZ, UP0 ;  /* 0x000000ff04047287 */ /* 0x000fc80008000000 */
[----:B------:R-:W-:Y:S01]  /*28e0*/  ULEA UR4, UR4, UR13, 0x3 ;  /* 0x0000000d04047291 */ /* 0x000fe2000f8e18ff */
[----:B-1----:R-:W-:-:S04]  /*28f0*/  LOP3.LUT R3, R2, UR5, RZ, 0x3c, !PT ;  /* 0x0000000502037c12 */ /* 0x002fc8000f8e3cff */
[----:B------:R-:W-:Y:S01]  /*2900*/  SHF.L.U32 R3, R3, 0x1f, RZ ;  /* 0x0000001f03037819 */ /* 0x000fe200000006ff */
[----:B------:R-:W-:-:S07]  /*2910*/  IMAD.U32 R0, RZ, RZ, UR4 ;  /* 0x00000004ff007e24 */ /* 0x000fce000f8e00ff */
.L_x_46:
[----:B-1----:R1:W2:Y:S02]  /*2920*/  SYNCS.PHASECHK.TRANS64.TRYWAIT P0, [R0+URZ], R3 ;  /* 0x00000003000075a7 */ /* 0x0022a400080011ff */
[----:B--2---:R-:W-:Y:S05]  /*2930*/  @!P0 NANOSLEEP.SYNCS 0x989680 ;  /* 0x009896800000895d */ /* 0x004fea0003900000 */
[----:B------:R-:W2:Y:S02]  /*2940*/  @!P0 SYNCS.PHASECHK.TRANS64 P0, [R0+URZ], R3 ;  /* 0x00000003000085a7 */ /* 0x000ea400080010ff */
[----:B--2---:R-:W-:Y:S05]  /*2950*/  @P0 EXIT ;  /* 0x000000000000094d */ /* 0x004fea0003800000 */
[----:B------:R-:W-:Y:S05]  /*2960*/  BRA `(.L_x_46) ;  /* 0xfffffffc00ec7947 */ /* 0x000fea000383ffff */
.L_x_22:
[----:B------:R-:W1:Y:S02]  /*2970*/  S2UR UR4, SR_CgaCtaId ;  /* 0x00000000000479c3 */ /* 0x000e640000008800 */
[----:B-1----:R-:W-:-:S04]  /*2980*/  UISETP.NE.AND UP0, UPT, UR4, URZ, UPT ;  /* 0x000000ff0400728c */ /* 0x002fc8000bf05270 */
[----:B------:R-:W-:-:S09]  /*2990*/  UISETP.NE.OR UP0, UPT, UR22, 0x1, UP0 ;  /* 0x000000011600788c */ /* 0x000fd20008705670 */
[----:B------:R-:W-:Y:S05]  /*29a0*/  BRA.U UP0, `(.L_x_47) ;  /* 0x00000005004c7547 */ /* 0x000fea000b800000 */
[----:B------:R-:W1:Y:S01]  /*29b0*/  S2UR UR5, SR_CgaCtaId ;  /* 0x00000000000579c3 */ /* 0x000e620000008800 */
[----:B------:R-:W-:Y:S01]  /*29c0*/  UMOV UR4, 0x400 ;  /* 0x0000040000047882 */ /* 0x000fe20000000000 */
[----:B------:R-:W-:Y:S01]  /*29d0*/  ISETP.GE.U32.AND P2, PT, R0, 0x2, PT ;  /* 0x000000020000780c */ /* 0x000fe20003f46070 */
[----:B------:R-:W-:Y:S01]  /*29e0*/  IMAD.MOV.U32 R12, RZ, RZ, 0x1 ;  /* 0x00000001ff0c7424 */ /* 0x000fe200078e00ff */
[----:B------:R-:W-:Y:S02]  /*29f0*/  CS2R R10, SRZ ;  /* 0x00000000000a7805 */ /* 0x000fe4000001ff00 */
[----:B------:R-:W-:Y:S01]  /*2a00*/  CS2R R8, SRZ ;  /* 0x0000000000087805 */ /* 0x000fe2000001ff00 */
[----:B-1----:R-:W-:-:S03]  /*2a10*/  ULEA UR6, UR5, UR4, 0x18 ;  /* 0x0000000405067291 */ /* 0x002fc6000f8ec0ff */
[----:B------:R-:W-:-:S09]  /*2a20*/  UMOV UR5, URZ ;  /* 0x000000ff00057c82 */ /* 0x000fd20008000000 */
.L_x_51:
[----:B------:R-:W-:Y:S02]  /*2a30*/  LEA R2, R8, UR6, 0x3 ;  /* 0x0000000608027c11 */ /* 0x000fe4000f8e18ff */
[----:B------:R-:W-:-:S03]  /*2a40*/  SHF.L.U32 R5, R9, 0x1f, RZ ;  /* 0x0000001f09057819 */ /* 0x000fc600000006ff */
[----:B------:R-:W-:Y:S01]  /*2a50*/  VIADD R4, R2, 0xf0 ;  /* 0x000000f002047836 */ /* 0x000fe20000000000 */
[----:B------:R-:W1:Y:S02]  /*2a60*/  SYNCS.PHASECHK.TRANS64.TRYWAIT P0, [R2+URZ+0xe0], R5 ;  /* 0x0000e005020075a7 */ /* 0x000e6400080011ff */
[----:B-1----:R-:W-:Y:S05]  /*2a70*/  @!P0 BRA `(.L_x_48) ;  /* 0x0000005400288947 */ /* 0x002fea0003800000 */
.L_x_132:
[----:B------:R-:W-:Y:S01]  /*2a80*/  ULEA UR4, UR5, UR6, 0x3 ;  /* 0x0000000605047291 */ /* 0x000fe2000f8e18ff */
[----:B------:R-:W-:Y:S02]  /*2a90*/  PRMT R4, RZ, 0x654, R4 ;  /* 0x00000654ff047816 */ /* 0x000fe40000000004 */
[----:B-1----:R-:W-:Y:S01]  /*2aa0*/  SHF.L.U32 R5, R12, 0x1f, RZ ;  /* 0x0000001f0c057819 */ /* 0x002fe200000006ff */
[----:B------:R-:W-:Y:S01]  /*2ab0*/  UIADD3 UR7, UPT, UPT, UR4, 0x80, URZ ;  /* 0x0000008004077890 */ /* 0x000fe2000fffe0ff */
[----:B------:R1:W-:Y:S05]  /*2ac0*/  SYNCS.ARRIVE.TRANS64.RED.A1T0 RZ, [R4+URZ], RZ ;  /* 0x000000ff04ff79a7 */ /* 0x0003ea00081004ff */
[----:B------:R-:W-:Y:S01]  /*2ad0*/  IMAD.U32 R7, RZ, RZ, UR7 ;  /* 0x00000007ff077e24 */ /* 0x000fe2000f8e00ff */
[----:B------:R-:W2:Y:S04]  /*2ae0*/  SYNCS.PHASECHK.TRANS64.TRYWAIT P0, [UR4+0x90], R5 ;  /* 0x00009005ff0075a7 */ /* 0x000ea80008001104 */
[----:B------:R-:W-:Y:S01]  /*2af0*/  PRMT R6, R0, 0x654, R7 ;  /* 0x0000065400067816 */ /* 0x000fe20000000007 */
[----:B-1----:R-:W-:Y:S01]  /*2b00*/  @!P2 IMAD.MOV.U32 R4, RZ, RZ, 0x10 ;  /* 0x00000010ff04a424 */ /* 0x002fe200078e00ff */
[----:B--2---:R-:W-:Y:S06]  /*2b10*/  @!P0 BRA `(.L_x_49) ;  /* 0x0000005400148947 */ /* 0x004fec0003800000 */
.L_x_134:
[----:B------:R-:W-:Y:S01]  /*2b20*/  ULEA UR8, UR5, UR6, 0x4 ;  /* 0x0000000605087291 */ /* 0x000fe2000f8e20ff */
[----:B------:R-:W-:Y:S01]  /*2b30*/  SEL R3, R6, R3, !P2 ;  /* 0x0000000306037207 */ /* 0x000fe20005000000 */
[----:B------:R-:W-:Y:S01]  /*2b40*/  UIADD3 UR9, UPT, UPT, UR4, 0x80, URZ ;  /* 0x0000008004097890 */ /* 0x000fe2000fffe0ff */
[----:B-1----:R-:W-:Y:S01]  /*2b50*/  LEA R2, R11, UR6, 0x3 ;  /* 0x000000060b027c11 */ /* 0x002fe2000f8e18ff */
[----:B------:R-:W-:Y:S01]  /*2b60*/  UIADD3 UR8, UPT, UPT, UR8, 0x110, URZ ;  /* 0x0000011008087890 */ /* 0x000fe2000fffe0ff */
[----:B------:R-:W-:Y:S01]  /*2b70*/  SHF.L.U32 R5, R10, 0x1f, RZ ;  /* 0x0000001f0a057819 */ /* 0x000fe200000006ff */
[----:B------:R1:W-:Y:S01]  /*2b80*/  @!P2 SYNCS.ARRIVE.TRANS64.RED RZ, [R3+URZ], R4 ;  /* 0x0000000403ffa9a7 */ /* 0x0003e200080004ff */
[----:B------:R-:W-:Y:S01]  /*2b90*/  UIADD3 UR4, UPT, UPT, UR5, 0x1, URZ ;  /* 0x0000000105047890 */ /* 0x000fe2000fffe0ff */
[----:B------:R-:W-:-:S03]  /*2ba0*/  VIADD R8, R8, 0x1 ;  /* 0x0000000108087836 */ /* 0x000fc60000000000 */
[----:B------:R-:W-:Y:S02]  /*2bb0*/  UISETP.NE.AND UP0, UPT, UR4, 0x2, UPT ;  /* 0x000000020400788c */ /* 0x000fe4000bf05270 */
[----:B------:R-:W-:Y:S06]  /*2bc0*/  UGETNEXTWORKID.BROADCAST [UR8], [UR9] ;  /* 0x00000000080073ca */ /* 0x000fec0008000100 */
[----:B------:R-:W-:Y:S01]  /*2bd0*/  USEL UR7, URZ, 0x1, UP0 ;  /* 0x00000001ff077887 */ /* 0x000fe20008000000 */
[----:B------:R-:W-:Y:S01]  /*2be0*/  ISETP.NE.AND P0, PT, R8, 0x2, PT ;  /* 0x000000020800780c */ /* 0x000fe20003f05270 */
[----:B------:R-:W-:Y:S01]  /*2bf0*/  USEL UR5, UR4, URZ, UP0 ;  /* 0x000000ff04057287 */ /* 0x000fe20008000000 */
[----:B------:R-:W2:Y:S03]  /*2c00*/  SYNCS.PHASECHK.TRANS64.TRYWAIT P1, [R2+URZ+0x80], R5 ;  /* 0x00008005020075a7 */ /* 0x000ea600080211ff */
[----:B------:R-:W-:Y:S01]  /*2c10*/  LOP3.LUT R12, R12, UR7, RZ, 0x3c, !PT ;  /* 0x000000070c0c7c12 */ /* 0x000fe2000f8e3cff */
[----:B-12---:R-:W-:Y:S07]  /*2c20*/  @!P1 BRA `(.L_x_50) ;  /* 0x0000005000e89947 */ /* 0x006fee0003800000 */
.L_x_135:
[C---:B------:R-:W-:Y:S01]  /*2c30*/  LEA R4, R11.reuse, UR6, 0x4 ;  /* 0x000000060b047c11 */ /* 0x040fe2000f8e20ff */
[----:B-1----:R-:W-:Y:S01]  /*2c40*/  VIADD R2, R2, 0x90 ;  /* 0x0000009002027836 */ /* 0x002fe20000000000 */
[----:B------:R-:W-:Y:S01]  /*2c50*/  SEL R8, R8, RZ, P0 ;  /* 0x000000ff08087207 */ /* 0x000fe20000000000 */
[----:B------:R-:W-:-:S03]  /*2c60*/  VIADD R11, R11, 0x1 ;  /* 0x000000010b0b7836 */ /* 0x000fc60000000000 */
[----:B------:R-:W1:Y:S01]  /*2c70*/  LDS.128 R4, [R4+0x110] ;  /* 0x0001100004047984 */ /* 0x000e620000000c00 */
[----:B------:R-:W-:Y:S02]  /*2c80*/  PRMT R2, RZ, 0x654, R2 ;  /* 0x00000654ff027816 */ /* 0x000fe40000000002 */
[C---:B------:R-:W-:Y:S01]  /*2c90*/  ISETP.NE.AND P1, PT, R11.reuse, 0x2, PT ;  /* 0x000000020b00780c */ /* 0x040fe20003f25270 */
[----:B------:R-:W-:Y:S01]  /*2ca0*/  @!PT LDS RZ, [RZ] ;  /* 0x00000000fffff984 */ /* 0x000fe20000000800 */
[----:B------:R-:W-:Y:S01]  /*2cb0*/  @!PT LDS RZ, [RZ] ;  /* 0x00000000fffff984 */ /* 0x000fe20000000800 */
[----:B------:R-:W-:Y:S01]  /*2cc0*/  @!PT LDS RZ, [RZ] ;  /* 0x00000000fffff984 */ /* 0x000fe20000000800 */
[----:B------:R-:W-:Y:S01]  /*2cd0*/  @!PT LDS RZ, [RZ] ;  /* 0x00000000fffff984 */ /* 0x000fe20000000800 */
[----:B------:R2:W-:Y:S06]  /*2ce0*/  MEMBAR.ALL.CTA ;  /* 0x0000000000007992 */ /* 0x0005ec0000008000 */
[----:B--2---:R-:W2:Y:S01]  /*2cf0*/  FENCE.VIEW.ASYNC.S ;  /* 0x00000000000073c6 */ /* 0x004ea20000000000 */
[----:B------:R-:W-:Y:S01]  /*2d00*/  SEL R11, R11, RZ, P1 ;  /* 0x000000ff0b0b7207 */ /* 0x000fe20000800000 */
[----:B--2---:R2:W-:Y:S01]  /*2d10*/  SYNCS.ARRIVE.TRANS64.RED.A1T0 RZ, [R2+URZ], RZ ;  /* 0x000000ff02ff79a7 */ /* 0x0045e200081004ff */
[----:B-1----:R-:W-:-:S02]  /*2d20*/  LOP3.LUT P3, RZ, R6, 0x1, RZ, 0xc0, !PT ;  /* 0x0000000106ff7812 */ /* 0x002fc4000786c0ff */
[----:B------:R-:W-:-:S04]  /*2d30*/  SEL R5, RZ, 0x1, P1 ;  /* 0x00000001ff057807 */ /* 0x000fc80000800000 */
[----:B------:R-:W-:Y:S02]  /*2d40*/  LOP3.LUT R10, R10, R5, RZ, 0x3c, !PT ;  /* 0x000000050a0a7212 */ /* 0x000fe400078e3cff */
[----:B--2---:R-:W-:-:S04]  /*2d50*/  SEL R2, RZ, 0x1, P0 ;  /* 0x00000001ff027807 */ /* 0x004fc80000000000 */
[----:B------:R-:W-:Y:S01]  /*2d60*/  LOP3.LUT R9, R9, R2, RZ, 0x3c, !PT ;  /* 0x0000000209097212 */ /* 0x000fe200078e3cff */
[----:B------:R-:W-:Y:S06]  /*2d70*/  @P3 BRA `(.L_x_51) ;  /* 0xfffffffc002c3947 */ /* 0x000fec000383ffff */
[----:B------:R-:W-:Y:S01]  /*2d80*/  ULEA UR4, UR5, UR6, 0x3 ;  /* 0x0000000605047291 */ /* 0x000fe2000f8e18ff */
[----:B------:R-:W-:-:S08]  /*2d90*/  SHF.L.U32 R3, R12, 0x1f, RZ ;  /* 0x0000001f0c037819 */ /* 0x000fd000000006ff */
[----:B------:R-:W1:Y:S02]  /*2da0*/  SYNCS.PHASECHK.TRANS64 P0, [UR4+0x90], R3 ;  /* 0x00009003ff0075a7 */ /* 0x000e640008001004 */
[----:B-1----:R-:W-:Y:S05]  /*2db0*/  @P0 BRA `(.L_x_52) ;  /* 0x0000000000080947 */ /* 0x002fea0003800000 */
[----:B------:R-:W1:Y:S02]  /*2dc0*/  SYNCS.PHASECHK.TRANS64.TRYWAIT P0, [UR4+0x90], R3 ;  /* 0x00009003ff0075a7 */ /* 0x000e640008001104 */
[----:B-1----:R-:W-:Y:S05]  /*2dd0*/  @!P0 BRA `(.L_x_53) ;  /* 0x0000005000908947 */ /* 0x002fea0003800000 */
.L_x_52:
[----:B------:R-:W-:-:S04]  /*2de0*/  UIADD3 UR7, UPT, UPT, UR5, 0x1, URZ ;  /* 0x0000000105077890 */ /* 0x000fc8000fffe0ff */
[----:B------:R-:W-:-:S04]  /*2df0*/  UISETP.NE.AND UP0, UPT, UR7, 0x2, UPT ;  /* 0x000000020700788c */ /* 0x000fc8000bf05270 */
[----:B------:R-:W-:Y:S02]  /*2e00*/  USEL UR8, URZ, 0x1, UP0 ;  /* 0x00000001ff087887 */ /* 0x000fe40008000000 */
[----:B------:R-:W-:-:S04]  /*2e10*/  USEL UR7, UR7, URZ, UP0 ;  /* 0x000000ff07077287 */ /* 0x000fc80008000000 */
[----:B------:R-:W-:Y:S01]  /*2e20*/  ULEA UR7, UR7, UR6, 0x3 ;  /* 0x0000000607077291 */ /* 0x000fe2000f8e18ff */
[----:B-1----:R-:W-:-:S04]  /*2e30*/  LOP3.LUT R3, R12, UR8, RZ, 0x3c, !PT ;  /* 0x000000080c037c12 */ /* 0x002fc8000f8e3cff */
[----:B------:R-:W-:-:S04]  /*2e40*/  SHF.L.U32 R0, R3, 0x1f, RZ ;  /* 0x0000001f03007819 */ /* 0x000fc800000006ff */
[----:B------:R-:W1:Y:S02]  /*2e50*/  SYNCS.PHASECHK.TRANS64 P0, [UR7+0x90], R0 ;  /* 0x00009000ff0075a7 */ /* 0x000e640008001007 */
[----:B-1----:R-:W-:Y:S05]  /*2e60*/  @P0 EXIT ;  /* 0x000000000000094d */ /* 0x002fea0003800000 */
[----:B------:R-:W-:Y:S02]  /*2e70*/  SHF.L.U32 R3, R3, 0x1f, RZ ;  /* 0x0000001f03037819 */ /* 0x000fe400000006ff */
[----:B------:R-:W-:-:S07]  /*2e80*/  MOV R0, UR7 ;  /* 0x0000000700007c02 */ /* 0x000fce0008000f00 */
.L_x_54:
[----:B-1----:R1:W2:Y:S02]  /*2e90*/  SYNCS.PHASECHK.TRANS64.TRYWAIT P0, [R0+URZ+0x90], R3 ;  /* 0x00009003000075a7 */ /* 0x0022a400080011ff */
[----:B--2---:R-:W-:Y:S05]  /*2ea0*/  @!P0 NANOSLEEP.SYNCS 0x989680 ;  /* 0x009896800000895d */ /* 0x004fea0003900000 */
[----:B------:R-:W2:Y:S02]  /*2eb0*/  @!P0 SYNCS.PHASECHK.TRANS64 P0, [R0+URZ+0x90], R3 ;  /* 0x00009003000085a7 */ /* 0x000ea400080010ff */
[----:B--2---:R-:W-:Y:S05]  /*2ec0*/  @P0 EXIT ;  /* 0x000000000000094d */ /* 0x004fea0003800000 */
[----:B------:R-:W-:Y:S05]  /*2ed0*/  BRA `(.L_x_54) ;  /* 0xfffffffc00ec7947 */ /* 0x000fea000383ffff */
.L_x_47:
[----:B------:R-:W-:Y:S05]  /*2ee0*/  BRA.U UP4, `(.L_x_55) ;  /* 0x0000000d04c07547 */ /* 0x000fea000b800000 */
[----:B------:R-:W1:Y:S01]  /*2ef0*/  S2UR UR7, SR_CgaCtaId ;  /* 0x00000000000779c3 */ /* 0x000e620000008800 */
[----:B------:R-:W-:Y:S01]  /*2f00*/  UMOV UR4, 0x40 ;  /* 0x0000004000047882 */ /* 0x000fe20000000000 */
[----:B------:R-:W-:Y:S01]  /*2f10*/  NOP ;  /* 0x0000000000007918 */ /* 0x000fe20000000000 */
[----:B------:R-:W-:Y:S01]  /*2f20*/  UMOV UR6, 0x400 ;  /* 0x0000040000067882 */ /* 0x000fe20000000000 */
[----:B-1----:R-:W-:Y:S02]  /*2f30*/  ULEA UR5, UR7, UR4, 0x18 ;  /* 0x0000000407057291 */ /* 0x002fe4000f8ec0ff */
[----:B------:R-:W-:-:S07]  /*2f40*/  ULEA UR6, UR7, UR6, 0x18 ;  /* 0x0000000607067291 */ /* 0x000fce000f8ec0ff */
[----:B------:R-:W1:Y:S02]  /*2f50*/  LDS.U8 R0, [UR5+0x1c] ;  /* 0x00001c05ff007984 */ /* 0x000e640008000000 */
[----:B-1----:R-:W-:-:S13]  /*2f60*/  ISETP.NE.AND P0, PT, R0, RZ, PT ;  /* 0x000000ff0000720c */ /* 0x002fda0003f05270 */
[----:B------:R-:W-:Y:S05]  /*2f70*/  @P0 BRA `(.L_x_56) ;  /* 0x0000000000580947 */ /* 0x000fea0003800000 */
[----:B------:R-:W-:-:S13]  /*2f80*/  ELECT P0, URZ, PT ;  /* 0x0000000000ff782f */ /* 0x000fda0003800000 */
[----:B------:R-:W-:Y:S05]  /*2f90*/  @!P0 BRA `(.L_x_57) ;  /* 0x0000000000608947 */ /* 0x000fea0003800000 */
[----:B------:R-:W-:Y:S01]  /*2fa0*/  UMOV UR4, 0x10 ;  /* 0x0000001000047882 */ /* 0x000fe20000000000 */
[----:B------:R-:W-:Y:S01]  /*2fb0*/  HFMA2 R0, -RZ, RZ, 0, 5.9604644775390625e-08 ;  /* 0x00000001ff007431 */ /* 0x000fe200000001ff */
[----:B------:R-:W-:-:S03]  /*2fc0*/  MOV R3, 0xffff ;  /* 0x0000ffff00037802 */ /* 0x000fc60000000f00 */
[----:B------:R-:W-:Y:S04]  /*2fd0*/  DEPBAR.LE SB1, 0x36 ;  /* 0x00009d800000791a */ /* 0x000fe80000000000 */
[----:B------:R-:W1:Y:S02]  /*2fe0*/  UTCATOMSWS.FIND_AND_SET.ALIGN UP0, UR4, UR4 ;  /* 0x00000004000475e3 */ /* 0x000e640008000800 */
[----:B-1----:R-:W-:Y:S01]  /*2ff0*/  MOV R4, UR4 ;  /* 0x0000000400047c02 */ /* 0x002fe20008000f00 */
[----:B------:R-:W-:Y:S06]  /*3000*/  BRA.U UP0, `(.L_x_58) ;  /* 0x0000000100187547 */ /* 0x000fec000b800000 */
.L_x_59:
[----:B------:R-:W-:Y:S05]  /*3010*/  NANOSLEEP 0x64 ;  /* 0x000000640000795d */ /* 0x000fea0003800000 */
[----:B------:R-:W-:-:S05]  /*3020*/  UMOV UR4, 0x10 ;  /* 0x0000001000047882 */ /* 0x000fca0000000000 */
[----:B------:R-:W-:Y:S04]  /*3030*/  DEPBAR.LE SB1, 0x36 ;  /* 0x00009d800000791a */ /* 0x000fe80000000000 */
[----:B------:R-:W1:Y:S02]  /*3040*/  UTCATOMSWS.FIND_AND_SET.ALIGN UP0, UR4, UR4 ;  /* 0x00000004000475e3 */ /* 0x000e640008000800 */
[----:B-1----:R-:W-:Y:S01]  /*3050*/  MOV R4, UR4 ;  /* 0x0000000400047c02 */ /* 0x002fe20008000f00 */
[----:B------:R-:W-:Y:S05]  /*3060*/  BRA.U !UP0, `(.L_x_59) ;  /* 0xfffffffd08e87547 */ /* 0x000fea000b83ffff */
.L_x_58:
[-C--:B------:R-:W-:Y:S02]  /*3070*/  SHF.L.U32 R3, R3, R4.reuse, RZ ;  /* 0x0000000403037219 */ /* 0x080fe400000006ff */
[----:B------:R-:W-:Y:S01]  /*3080*/  SHF.L.U32 R0, R0, R4, RZ ;  /* 0x0000000400007219 */ /* 0x000fe200000006ff */
[----:B------:R-:W-:Y:S02]  /*3090*/  IMAD.SHL.U32 R4, R4, 0x20, RZ ;  /* 0x0000002004047824 */ /* 0x000fe400078e00ff */
[----:B------:R1:W-:Y:S04]  /*30a0*/  ATOMS.OR RZ, [UR5+0x14], R3 ;  /* 0x00001403ffff798c */ /* 0x0003e8000b000005 */
[----:B------:R1:W-:Y:S04]  /*30b0*/  ATOMS.OR RZ, [UR5+0x18], R0 ;  /* 0x00001800ffff798c */ /* 0x0003e8000b000005 */
[----:B------:R1:W-:Y:S01]  /*30c0*/  STS [UR6+0x130], R4 ;  /* 0x00013004ff007988 */ /* 0x0003e20008000806 */
[----:B------:R-:W-:Y:S05]  /*30d0*/  BRA `(.L_x_57) ;  /* 0x0000000000107947 */ /* 0x000fea0003800000 */
.L_x_56:
[----:B------:R-:W-:Y:S02]  /*30e0*/  MOV R0, 0xffffffff ;  /* 0xffffffff00007802 */ /* 0x000fe40000000f00 */
[----:B------:R-:W-:-:S03]  /*30f0*/  MOV R4, 0x3120 ;  /* 0x0000312000047802 */ /* 0x000fc60000000f00 */
[----:B------:R1:W-:Y:S04]  /*3100*/  STS [UR6+0x130], R0 ;  /* 0x00013000ff007988 */ /* 0x0003e80008000806 */
[----:B-1---5:R-:W-:Y:S05]  /*3110*/  CALL.REL.NOINC `($__internal_1_$__cuda_sm10x_tcgen05_guardrail_trap_phase_invalid_during_alloc) ;  /* 0x0000005400647944 */ /* 0x022fea0003c00000 */
.L_x_57:
[----:B------:R-:W-:Y:S05]  /*3120*/  WARPSYNC.ALL ;  /* 0x0000000000007948 */ /* 0x000fea0003800000 */
[----:B------:R-:W2:Y:S01]  /*3130*/  S2UR UR4, SR_CgaCtaId ;  /* 0x00000000000479c3 */ /* 0x000ea20000008800 */
[----:B------:R-:W-:Y:S01]  /*3140*/  UMOV UR26, 0x400 ;  /* 0x00000400001a7882 */ /* 0x000fe20000000000 */
[----:B------:R-:W-:-:S06]  /*3150*/  NOP ;  /* 0x0000000000007918 */ /* 0x000fcc0000000000 */
[----:B------:R-:W-:Y:S06]  /*3160*/  BAR.ARV 0x6, 0xa0 ;  /* 0x0182800000007b1d */ /* 0x000fec0000002000 */
[----:B------:R-:W3:Y:S01]  /*3170*/  LDCU UR5, c[0x0][0x38c] ;  /* 0x00007180ff0577ac */ /* 0x000ee20008000800 */
[----:B------:R-:W-:Y:S01]  /*3180*/  LOP3.LUT R2, R2, 0xffff, RZ, 0xc0, !PT ;  /* 0x0000ffff02027812 */ /* 0x000fe200078ec0ff */
[----:B------:R-:W-:Y:S01]  /*3190*/  IMAD.MOV.U32 R11, RZ, RZ, 0x1 ;  /* 0x00000001ff0b7424 */ /* 0x000fe200078e00ff */
[----:B------:R-:W-:Y:S01]  /*31a0*/  CS2R R8, SRZ ;  /* 0x0000000000087805 */ /* 0x000fe2000001ff00 */
[----:B------:R-:W4:Y:S01]  /*31b0*/  LDCU UR7, c[0x0][0x38c] ;  /* 0x00007180ff0777ac */ /* 0x000f220008000800 */
[----:B------:R-:W-:Y:S01]  /*31c0*/  R2UR UR27, R2 ;  /* 0x00000000021b72ca */ /* 0x000fe200000e0000 */
[----:B------:R-:W-:Y:S01]  /*31d0*/  IMAD.MOV.U32 R10, RZ, RZ, RZ ;  /* 0x000000ffff0a7224 */ /* 0x000fe200078e00ff */
[----:B------:R-:W-:Y:S01]  /*31e0*/  UMOV UR31, URZ ;  /* 0x000000ff001f7c82 */ /* 0x000fe20008000000 */
[----:B------:R-:W-:Y:S01]  /*31f0*/  UMOV UR22, URZ ;  /* 0x000000ff00167c82 */ /* 0x000fe20008000000 */
[----:B--2---:R-:W-:Y:S01]  /*3200*/  ULEA UR26, UR4, UR26, 0x18 ;  /* 0x0000001a041a7291 */ /* 0x004fe2000f8ec0ff */
[----:B------:R-:W-:Y:S01]  /*3210*/  UMOV UR38, 0x0 ;  /* 0x0000000000267882 */ /* 0x000fe20000000000 */
[----:B------:R-:W-:-:S02]  /*3220*/  UMOV UR39, 0x8100490 ;  /* 0x0810049000277882 */ /* 0x000fc40000000000 */
[----:B------:R-:W-:Y:S02]  /*3230*/  UIADD3 UR4, UPT, UPT, UR26, 0x6400, URZ ;  /* 0x000064001a047890 */ /* 0x000fe4000fffe0ff */
[----:B------:R-:W-:Y:S02]  /*3240*/  UIADD3 UR6, UPT, UPT, UR26, 0x16400, URZ ;  /* 0x000164001a067890 */ /* 0x000fe4000fffe0ff */
[----:B---3--:R-:W-:Y:S01]  /*3250*/  UIADD3 UR5, UPT, UPT, UR5, 0x3f, URZ ;  /* 0x0000003f05057890 */ /* 0x008fe2000fffe0ff */
[----:B-1----:R-:W1:Y:S01]  /*3260*/  LDS R0, [UR26+0x130] ;  /* 0x0001301aff007984 */ /* 0x002e620008000800 */
[----:B------:R-:W-:Y:S01]  /*3270*/  UMOV UR36, 0x0 ;  /* 0x0000000000247882 */ /* 0x000fe20000000000 */
[----:B------:R-:W-:Y:S01]  /*3280*/  UMOV UR37, 0x8100490 ;  /* 0x0810049000257882 */ /* 0x000fe20000000000 */
[----:B------:R-:W-:Y:S02]  /*3290*/  USHF.R.S32.HI UR40, URZ, 0x1f, UR5 ;  /* 0x0000001fff287899 */ /* 0x000fe40008011405 */
[----:B----4-:R-:W-:-:S02]  /*32a0*/  UISETP.GE.AND UP4, UPT, UR7, 0x1, UPT ;  /* 0x000000010700788c */ /* 0x010fc4000bf86270 */
[----:B------:R-:W-:Y:S02]  /*32b0*/  ULEA.HI UR40, UR40, UR5, URZ, 0x6 ;  /* 0x0000000528287291 */ /* 0x000fe4000f8f30ff */
[----:B------:R-:W-:Y:S02]  /*32c0*/  USHF.R.U32.HI UR5, URZ, 0x4, UR4 ;  /* 0x00000004ff057899 */ /* 0x000fe40008011604 */
[----:B------:R-:W-:Y:S02]  /*32d0*/  USHF.R.S32.HI UR40, URZ, 0x6, UR40 ;  /* 0x00000006ff287899 */ /* 0x000fe40008011428 */
[----:B------:R-:W-:Y:S02]  /*32e0*/  USHF.R.U32.HI UR4, URZ, 0x4, UR6 ;  /* 0x00000004ff047899 */ /* 0x000fe40008011606 */
[----:B------:R-:W-:Y:S02]  /*32f0*/  UISETP.LT.AND UP0, UPT, UR40, 0x1, UPT ;  /* 0x000000012800788c */ /* 0x000fe4000bf01270 */
[----:B------:R-:W-:-:S02]  /*3300*/  ULOP3.LUT UR5, UR5, 0x3fff, URZ, 0xc0, !UPT ;  /* 0x00003fff05057892 */ /* 0x000fc4000f8ec0ff */
[----:B------:R-:W-:Y:S02]  /*3310*/  ULOP3.LUT UR4, UR4, 0x3fff, URZ, 0xc0, !UPT ;  /* 0x00003fff04047892 */ /* 0x000fe4000f8ec0ff */
[----:B------:R-:W-:Y:S02]  /*3320*/  USEL UR41, UR40, 0x1, !UP0 ;  /* 0x0000000128297887 */ /* 0x000fe4000c000000 */
[----:B------:R-:W-:Y:S02]  /*3330*/  ULOP3.LUT UR28, UR5, 0x10000, URZ, 0xfc, !UPT ;  /* 0x00010000051c7892 */ /* 0x000fe4000f8efcff */
[----:B------:R-:W-:Y:S02]  /*3340*/  ULOP3.LUT UR29, UR4, 0x10000, URZ, 0xfc, !UPT ;  /* 0x00010000041d7892 */ /* 0x000fe4000f8efcff */
[----:B------:R-:W-:Y:S01]  /*3350*/  UIADD3 UR41, UPT, UPT, -UR41, URZ, URZ ;  /* 0x000000ff29297290 */ /* 0x000fe2000fffe1ff */
[----:B------:R-:W-:Y:S01]  /*3360*/  UMOV UR34, 0x0 ;  /* 0x0000000000227882 */ /* 0x000fe20000000000 */
[----:B------:R-:W-:Y:S01]  /*3370*/  UMOV UR35, 0x8100490 ;  /* 0x0810049000237882 */ /* 0x000fe20000000000 */
[----:B------:R-:W-:Y:S01]  /*3380*/  UMOV UR32, 0x0 ;  /* 0x0000000000207882 */ /* 0x000fe20000000000 */
[----:B------:R-:W-:Y:S01]  /*3390*/  UMOV UR33, 0x8100490 ;  /* 0x0810049000217882 */ /* 0x000fe20000000000 */
[----:B-1----:R-:W-:-:S15]  /*33a0*/  R2UR UR42, R0 ;  /* 0x00000000002a72ca */ /* 0x002fde00000e0000 */
.L_x_66:
[----:B------:R-:W-:Y:S02]  /*33b0*/  LEA R0, R10, UR26, 0x3 ;  /* 0x0000001a0a007c11 */ /* 0x000fe4000f8e18ff */
[----:B------:R-:W-:Y:S02]  /*33c0*/  SHF.L.U32 R5, R9, 0x1f, RZ ;  /* 0x0000001f09057819 */ /* 0x000fe400000006ff */
[----:B------:R-:W-:Y:S01]  /*33d0*/  PLOP3.LUT P0, PT, PT, PT, UP4, 0x80, 0x8 ;  /* 0x000000000008781c */ /* 0x000fe20003f0f048 */
[----:B------:R-:W-:Y:S01]  /*33e0*/  VIADD R3, R0, 0x90 ;  /* 0x0000009000037836 */ /* 0x000fe20000000000 */
[----:B-1----:R-:W1:Y:S02]  /*33f0*/  SYNCS.PHASECHK.TRANS64.TRYWAIT P1, [R0+URZ+0x80], R5 ;  /* 0x00008005000075a7 */ /* 0x002e6400080211ff */
[----:B-1-3--:R-:W-:Y:S09]  /*3400*/  @!P1 BRA `(.L_x_60) ;  /* 0x0000004c001c9947 */ /* 0x00aff20003800000 */
.L_x_137:
[----:B------:R-:W-:Y:S01]  /*3410*/  LEA R4, R10, UR26, 0x4 ;  /* 0x0000001a0a047c11 */ /* 0x000fe2000f8e20ff */
[----:B------:R-:W-:Y:S01]  /*3420*/  @UP4 ULEA UR4, UR22, UR26, 0x3 ;  /* 0x0000001a16044291 */ /* 0x000fe2000f8e18ff */
[----:B------:R-:W-:Y:S01]  /*3430*/  PLOP3.LUT P2, PT, PT, PT, PT, 0x80, 0x8 ;  /* 0x000000000008781c */ /* 0x000fe20003f4f070 */
[----:B------:R-:W-:Y:S01]  /*3440*/  ULEA UR30, UR31, UR26, 0x3 ;  /* 0x0000001a1f1e7291 */ /* 0x000fe2000f8e18ff */
[----:B------:R-:W-:Y:S01]  /*3450*/  PRMT R3, RZ, 0x654, R3 ;  /* 0x00000654ff037816 */ /* 0x000fe20000000003 */
[----:B------:R-:W-:Y:S01]  /*3460*/  ULEA UR11, UR31, UR42, 0x6 ;  /* 0x0000002a1f0b7291 */ /* 0x000fe2000f8e30ff */
[----:B-1----:R-:W1:Y:S01]  /*3470*/  LDS.128 R4, [R4+0x110] ;  /* 0x0001100004047984 */ /* 0x002e620000000c00 */
[----:B------:R-:W-:Y:S02]  /*3480*/  @P0 SHF.L.U32 R2, R8, 0x1f, RZ ;  /* 0x0000001f08020819 */ /* 0x000fe400000006ff */
[----:B------:R-:W-:Y:S01]  /*3490*/  SHF.L.U32 R0, R11, 0x1f, RZ ;  /* 0x0000001f0b007819 */ /* 0x000fe200000006ff */
[----:B------:R-:W-:Y:S01]  /*34a0*/  @!PT LDS RZ, [RZ] ;  /* 0x00000000fffff984 */ /* 0x000fe20000000800 */
[----:B------:R-:W-:Y:S01]  /*34b0*/  @!PT LDS RZ, [RZ] ;  /* 0x00000000fffff984 */ /* 0x000fe20000000800 */
[----:B------:R-:W-:Y:S01]  /*34c0*/  @!PT LDS RZ, [RZ] ;  /* 0x00000000fffff984 */ /* 0x000fe20000000800 */
[----:B------:R-:W-:Y:S01]  /*34d0*/  @!PT LDS RZ, [RZ] ;  /* 0x00000000fffff984 */ /* 0x000fe20000000800 */
[----:B------:R2:W-:Y:S06]  /*34e0*/  MEMBAR.ALL.CTA ;  /* 0x0000000000007992 */ /* 0x0005ec0000008000 */
[----:B--2---:R-:W2:Y:S02]  /*34f0*/  FENCE.VIEW.ASYNC.S ;  /* 0x00000000000073c6 */ /* 0x004ea40000000000 */
[----:B--2---:R2:W-:Y:S01]  /*3500*/  SYNCS.ARRIVE.TRANS64.RED.A1T0 RZ, [R3+URZ], RZ ;  /* 0x000000ff03ff79a7 */ /* 0x0045e200081004ff */
[----:B------:R2:W3:Y:S01]  /*3510*/  @P0 SYNCS.PHASECHK.TRANS64.TRYWAIT P2, [UR4], R2 ;  /* 0x00000002ff0005a7 */ /* 0x0004e20008041104 */
[----:B-1----:R-:W-:Y:S01]  /*3520*/  LOP3.LUT P1, RZ, R6, 0x1, RZ, 0xc0, !PT ;  /* 0x0000000106ff7812 */ /* 0x002fe2000782c0ff */
[----:B------:R-:W1:Y:S02]  /*3530*/  SYNCS.PHASECHK.TRANS64.TRYWAIT P0, [UR30+0xc0], R0 ;  /* 0x0000c000ff0075a7 */ /* 0x000e64000800111e */
[----:B-123--:R-:W-:Y:S10]  /*3540*/  @!P0 BRA `(.L_x_61) ;  /* 0x0000004800e08947 */ /* 0x00eff40003800000 */
.L_x_139:
[----:B------:R-:W-:Y:S01]  /*3550*/  IADD3 R10, PT, PT, R10, 0x1, RZ ;  /* 0x000000010a0a7810 */ /* 0x000fe20007ffe0ff */
[----:B------:R-:W-:Y:S06]  /*3560*/  BRA.U !UP4, `(.L_x_62) ;  /* 0x000000010cc07547 */ /* 0x000fec000b800000 */
[----:B------:R-:W-:Y:S01]  /*3570*/  UPLOP3.LUT UP2, UPT, UPT, UPT, UPT, 0x40, 0x4 ;  /* 0x000000000004789c */ /* 0x000fe20003f4e870 */
[----:B------:R-:W-:Y:S01]  /*3580*/  UMOV UR24, UR41 ;  /* 0x0000002900187c82 */ /* 0x000fe20008000000 */
[----:B------:R-:W-:Y:S01]  /*3590*/  UMOV UR23, UR40 ;  /* 0x0000002800177c82 */ /* 0x000fe20008000000 */
[----:B------:R-:W-:-:S08]  /*35a0*/  UMOV UR10, UR22 ;  /* 0x00000016000a7c82 */ /* 0x000fd00008000000 */
.L_x_65:
[----:B------:R-:W-:Y:S02]  /*35b0*/  UIADD3 UR24, UPT, UPT, UR24, 0x1, URZ ;  /* 0x0000000118187890 */ /* 0x000fe4000fffe0ff */
[----:B--2---:R-:W-:Y:S02]  /*35c0*/  ULEA UR5, UR10, UR26, 0x3 ;  /* 0x0000001a0a057291 */ /* 0x004fe4000f8e18ff */
[----:B------:R-:W-:Y:S01]  /*35d0*/  UISETP.NE.AND UP3, UPT, UR24, URZ, UPT ;  /* 0x000000ff1800728c */ /* 0x000fe2000bf65270 */
[----:B---3--:R-:W-:Y:S10]  /*35e0*/  @P2 BRA `(.L_x_63) ;  /* 0x00000000000c2947 */ /* 0x008ff40003800000 */
[----:B-1----:R-:W-:Y:S04]  /*35f0*/  SHF.L.U32 R3, R8, 0x1f, RZ ;  /* 0x0000001f08037819 */ /* 0x002fe800000006ff */
[----:B------:R-:W1:Y:S02]  /*3600*/  SYNCS.PHASECHK.TRANS64.TRYWAIT P0, [UR5], R3 ;  /* 0x00000003ff0075a7 */ /* 0x000e640008001105 */
[----:B-1----:R-:W-:Y:S05]  /*3610*/  @!P0 BRA `(.L_x_64) ;  /* 0x0000004800c48947 */ /* 0x002fea0003800000 */
.L_x_63:
[----:B------:R-:W-:Y:S01]  /*3620*/  UISETP.NE.AND UP0, UPT, UR23, 0x1, UPT ;  /* 0x000000011700788c */ /* 0x000fe2000bf05270 */
[----:B------:R-:W-:Y:S01]  /*3630*/  PLOP3.LUT P2, PT, PT, PT, PT, 0x80, 0x8 ;  /* 0x000000000008781c */ /* 0x000fe20003f4f070 */
[----:B------:R-:W-:Y:S02]  /*3640*/  UIADD3 UR4, UPT, UPT, UR10, 0x1, URZ ;  /* 0x000000010a047890 */ /* 0x000fe4000fffe0ff */
[----:B------:R-:W-:Y:S02]  /*3650*/  UIADD3 UR25, UPT, UPT, UR5, 0x20, URZ ;  /* 0x0000002005197890 */ /* 0x000fe4000fffe0ff */
[----:B------:R-:W-:Y:S01]  /*3660*/  UISETP.NE.AND UP1, UPT, UR4, 0x4, UPT ;  /* 0x000000040400788c */ /* 0x000fe2000bf25270 */
[----:B------:R-:W-:Y:S01]  /*3670*/  PLOP3.LUT P0, PT, PT, PT, UP0, 0x80, 0x8 ;  /* 0x000000000008781c */ /* 0x000fe20003f0f008 */
[----:B------:R-:W-:Y:S02]  /*3680*/  UIADD3 UR23, UPT, UPT, UR23, -0x1, URZ ;  /* 0xffffffff17177890 */ /* 0x000fe4000fffe0ff */
[----:B------:R-:W-:Y:S02]  /*3690*/  USEL UR6, URZ, 0x1, UP1 ;  /* 0x00000001ff067887 */ /* 0x000fe40008800000 */
[----:B------:R-:W-:Y:S01]  /*36a0*/  USEL UR22, UR4, URZ, UP1 ;  /* 0x000000ff04167287 */ /* 0x000fe20008800000 */
[----:B------:R-:W-:Y:S01]  /*36b0*/  UMOV UR7, 0x40004040 ;  /* 0x4000404000077882 */ /* 0x000fe20000000000 */
[----:B------:R-:W-:Y:S02]  /*36c0*/  UMOV UR5, 0x40004040 ;  /* 0x4000404000057882 */ /* 0x000fe40000000000 */
[----:B------:R-:W-:Y:S01]  /*36d0*/  @UP0 ULEA UR4, UR22, UR26, 0x3 ;  /* 0x0000001a16040291 */ /* 0x000fe2000f8e18ff */
[----:B------:R-:W-:Y:S01]  /*36e0*/  LOP3.LUT R8, R8, UR6, RZ, 0x3c, !PT ;  /* 0x0000000608087c12 */ /* 0x000fe2000f8e3cff */
[----:B------:R-:W-:Y:S01]  /*36f0*/  ULEA UR6, UR10, UR29, 0x9 ;  /* 0x0000001d0a067291 */ /* 0x000fe2000f8e48ff */
[----:B------:R-:W-:Y:S02]  /*3700*/  UMOV UR21, 0x40004040 ;  /* 0x4000404000157882 */ /* 0x000fe40000000000 */
[----:B-1----:R-:W-:Y:S01]  /*3710*/  @P0 SHF.L.U32 R0, R8, 0x1f, RZ ;  /* 0x0000001f08000819 */ /* 0x002fe200000006ff */
[----:B------:R-:W-:Y:S02]  /*3720*/  UIADD3 UR20, UPT, UPT, UR6, 0x2, URZ ;  /* 0x0000000206147890 */ /* 0x000fe4000fffe0ff */
[----:B------:R-:W-:Y:S01]  /*3730*/  UIADD3 UR16, UPT, UPT, UR6, 0x4, URZ ;  /* 0x0000000406107890 */ /* 0x000fe2000fffe0ff */
[----:B------:R2:W3:Y:S01]  /*3740*/  @P0 SYNCS.PHASECHK.TRANS64.TRYWAIT P2, [UR4], R0 ;  /* 0x00000000ff0005a7 */ /* 0x0004e20008041104 */
[----:B------:R-:W-:Y:S02]  /*3750*/  ULEA UR4, UR10, UR28, 0xa ;  /* 0x0000001c0a047291 */ /* 0x000fe4000f8e50ff */
[----:B------:R-:W-:Y:S02]  /*3760*/  UIADD3 UR12, UPT, UPT, UR6, 0x6, URZ ;  /* 0x00000006060c7890 */ /* 0x000fe4000fffe0ff */
[----:B------:R-:W-:Y:S02]  /*3770*/  UIADD3 UR18, UPT, UPT, UR4, 0x2, URZ ;  /* 0x0000000204127890 */ /* 0x000fe4000fffe0ff */
[----:B------:R-:W-:Y:S02]  /*3780*/  UIADD3 UR14, UPT, UPT, UR4, 0x4, URZ ;  /* 0x00000004040e7890 */ /* 0x000fe4000fffe0ff */
[----:B------:R-:W-:Y:S01]  /*3790*/  UIADD3 UR8, UPT, UPT, UR4, 0x6, URZ ;  /* 0x0000000604087890 */ /* 0x000fe2000fffe0ff */
[----:B------:R2:W-:Y:S01]  /*37a0*/  UTCHMMA gdesc[UR4], gdesc[UR6], tmem[UR11], tmem[UR38], idesc[UR39], UP2 ;  /* 0x00ff2606040075ea */ /* 0x0005e2000900000b */
[----:B------:R-:W-:Y:S01]  /*37b0*/  UPLOP3.LUT UP2, UPT, UPT, UPT, UPT, 0x80, 0x8 ;  /* 0x000000000008789c */ /* 0x000fe20003f4f070 */
[----:B------:R-:W-:Y:S01]  /*37c0*/  UMOV UR19, 0x40004040 ;  /* 0x4000404000137882 */ /* 0x000fe20000000000 */
[----:B------:R-:W-:Y:S01]  /*37d0*/  UMOV UR17, 0x40004040 ;  /* 0x4000404000117882 */ /* 0x000fe20000000000 */
[----:B------:R2:W-:Y:S01]  /*37e0*/  UTCHMMA gdesc[UR18], gdesc[UR20], tmem[UR11], tmem[UR36], idesc[UR37], UPT ;  /* 0x00ff2414120075ea */ /* 0x0005e2000b80000b */
[----:B------:R-:W-:Y:S01]  /*37f0*/  UMOV UR15, 0x40004040 ;  /* 0x40004040000f7882 */ /* 0x000fe20000000000 */
[----:B------:R-:W-:Y:S01]  /*3800*/  UMOV UR13, 0x40004040 ;  /* 0x40004040000d7882 */ /* 0x000fe20000000000 */
[----:B------:R-:W-:Y:S01]  /*3810*/  UMOV UR9, 0x40004040 ;  /* 0x4000404000097882 */ /* 0x000fe20000000000 */
[----:B------:R2:W-:Y:S01]  /*3820*/  UTCHMMA gdesc[UR14], gdesc[UR16], tmem[UR11], tmem[UR34], idesc[UR35], UPT ;  /* 0x00ff22100e0075ea */ /* 0x0005e2000b80000b */
[----:B------:R2:W-:Y:S01]  /*3830*/  UTCHMMA gdesc[UR8], gdesc[UR12], tmem[UR11], tmem[UR32], idesc[UR33], UPT ;  /* 0x00ff200c080075ea */ /* 0x0005e2000b80000b */
[----:B------:R2:W-:Y:S01]  /*3840*/  UTCBAR.MULTICAST [UR25], URZ, UR27 ;  /* 0x000000ff190073e9 */ /* 0x0005e2000800081b */
[----:B------:R-:W-:Y:S01]  /*3850*/  UMOV UR10, UR22 ;  /* 0x00000016000a7c82 */ /* 0x000fe20008000000 */
[----:B------:R-:W-:Y:S05]  /*3860*/  BRA.U UP3, `(.L_x_65) ;  /* 0xfffffffd03507547 */ /* 0x000fea000b83ffff */
.L_x_62:
[----:B--2---:R-:W-:Y:S01]  /*3870*/  UIADD3 UR4, UPT, UPT, UR31, 0x1, URZ ;  /* 0x000000011f047890 */ /* 0x004fe2000fffe0ff */
[C---:B------:R-:W-:Y:S01]  /*3880*/  ISETP.NE.AND P0, PT, R10.reuse, 0x2, PT ;  /* 0x000000020a00780c */ /* 0x040fe20003f05270 */
[----:B------:R-:W-:Y:S02]  /*3890*/  UIADD3 UR5, UPT, UPT, UR30, 0xa0, URZ ;  /* 0x000000a01e057890 */ /* 0x000fe4000fffe0ff */
[----:B------:R-:W-:Y:S01]  /*38a0*/  UISETP.NE.AND UP0, UPT, UR4, 0x4, UPT ;  /* 0x000000040400788c */ /* 0x000fe2000bf05270 */
[----:B-1----:R-:W-:Y:S02]  /*38b0*/  SEL R0, RZ, 0x1, P0 ;  /* 0x00000001ff007807 */ /* 0x002fe40000000000 */
[----:B------:R-:W-:Y:S01]  /*38c0*/  SEL R10, R10, RZ, P0 ;  /* 0x000000ff0a0a7207 */ /* 0x000fe20000000000 */
[----:B------:R-:W-:Y:S01]  /*38d0*/  USEL UR6, URZ, 0x1, UP0 ;  /* 0x00000001ff067887 */ /* 0x000fe20008000000 */
[----:B------:R-:W-:Y:S01]  /*38e0*/  LOP3.LUT R9, R9, R0, RZ, 0x3c, !PT ;  /* 0x0000000009097212 */ /* 0x000fe200078e3cff */
[----:B------:R-:W-:Y:S01]  /*38f0*/  USEL UR31, UR4, URZ, UP0 ;  /* 0x000000ff041f7287 */ /* 0x000fe20008000000 */
[----:B------:R1:W-:Y:S03]  /*3900*/  UTCBAR [UR5], URZ ;  /* 0x000000ff050073e9 */ /* 0x0003e600080000ff */
[----:B------:R-:W-:Y:S01]  /*3910*/  LOP3.LUT R11, R11, UR6, RZ, 0x3c, !PT ;  /* 0x000000060b0b7c12 */ /* 0x000fe2000f8e3cff */
[----:B------:R-:W-:Y:S07]  /*3920*/  @P1 BRA `(.L_x_66) ;  /* 0xfffffff800a01947 */ /* 0x000fee000383ffff */
[----:B------:R-:W2:Y:S01]  /*3930*/  S2UR UR8, SR_CgaCtaId ;  /* 0x00000000000879c3 */ /* 0x000ea20000008800 */
[----:B------:R-:W-:Y:S01]  /*3940*/  ELECT P0, URZ, PT ;  /* 0x0000000000ff782f */ /* 0x000fe20003800000 */
[----:B------:R-:W-:Y:S01]  /*3950*/  IMAD.MOV.U32 R0, RZ, RZ, 0x1 ;  /* 0x00000001ff007424 */ /* 0x000fe200078e00ff */
[----:B------:R-:W-:Y:S01]  /*3960*/  UIADD3 UR26, UPT, UPT, UR26, 0xc0, URZ ;  /* 0x000000c01a1a7890 */ /* 0x000fe2000fffe0ff */
[----:B------:R-:W-:Y:S01]  /*3970*/  SHF.L.U32 R3, R11, 0x1f, RZ ;  /* 0x0000001f0b037819 */ /* 0x000fe200000006ff */
[----:B------:R-:W-:-:S03]  /*3980*/  UMOV UR4, 0x40 ;  /* 0x0000004000047882 */ /* 0x000fc60000000000 */
[----:B------:R-:W-:Y:S01]  /*3990*/  UVIRTCOUNT.DEALLOC.SMPOOL 0x80 ;  /* 0x000000800000784c */ /* 0x000fe20000000000 */
[----:B--2---:R-:W-:Y:S02]  /*39a0*/  ULEA UR8, UR8, UR4, 0x18 ;  /* 0x0000000408087291 */ /* 0x004fe4000f8ec0ff */
[----:B------:R-:W-:-:S07]  /*39b0*/  ULEA UR4, UR31, UR26, 0x3 ;  /* 0x0000001a1f047291 */ /* 0x000fce000f8e18ff */
[----:B------:R2:W-:Y:S02]  /*39c0*/  @P0 STS.U8 [UR8+0x1c], R0 ;  /* 0x00001c00ff000988 */ /* 0x0005e40008000008 */
[----:B------:R-:W4:Y:S02]  /*39d0*/  SYNCS.PHASECHK.TRANS64.TRYWAIT P0, [UR4], R3 ;  /* 0x00000003ff0075a7 */ /* 0x000f240008001104 */
[----:B--2-4-:R-:W-:Y:S05]  /*39e0*/  @!P0 BRA `(.L_x_67) ;  /* 0x0000004400e88947 */ /* 0x014fea0003800000 */
.L_x_142:
[----:B------:R-:W-:-:S04]  /*39f0*/  UIADD3 UR4, UPT, UPT, UR31, 0x1, URZ ;  /* 0x000000011f047890 */ /* 0x000fc8000fffe0ff */
[----:B------:R-:W-:-:S04]  /*3a00*/  UISETP.NE.AND UP0, UPT, UR4, 0x4, UPT ;  /* 0x000000040400788c */ /* 0x000fc8000bf05270 */
[----:B------:R-:W-:Y:S02]  /*3a10*/  USEL UR6, URZ, 0x1, UP0 ;  /* 0x00000001ff067887 */ /* 0x000fe40008000000 */
[----:B------:R-:W-:-:S04]  /*3a20*/  USEL UR4, UR4, URZ, UP0 ;  /* 0x000000ff04047287 */ /* 0x000fc80008000000 */
[----:B-1----:R-:W-:Y:S01]  /*3a30*/  ULEA UR5, UR4, UR26, 0x3 ;  /* 0x0000001a04057291 */ /* 0x002fe2000f8e18ff */
[----:B------:R-:W-:-:S04]  /*3a40*/  LOP3.LUT R2, R11, UR6, RZ, 0x3c, !PT ;  /* 0x000000060b027c12 */ /* 0x000fc8000f8e3cff */
[----:B--2---:R-:W-:-:S04]  /*3a50*/  SHF.L.U32 R3, R2, 0x1f, RZ ;  /* 0x0000001f02037819 */ /* 0x004fc800000006ff */
[----:B------:R-:W1:Y:S02]  /*3a60*/  SYNCS.PHASECHK.TRANS64.TRYWAIT P0, [UR5], R3 ;  /* 0x00000003ff0075a7 */ /* 0x000e640008001105 */
[----:B-1----:R-:W-:Y:S05]  /*3a70*/  @!P0 BRA `(.L_x_68) ;  /* 0x0000004400dc8947 */ /* 0x002fea0003800000 */
.L_x_144:
        /* <DEDUP_REMOVED lines=9> */
.L_x_146:
[----:B------:R-:W-:-:S04]  /*3b10*/  UIADD3 UR4, UPT, UPT, UR4, 0x1, URZ ;  /* 0x0000000104047890 */ /* 0x000fc8000fffe0ff */
[----:B------:R-:W-:-:S04]  /*3b20*/  UISETP.NE.AND UP0, UPT, UR4, 0x4, UPT ;  /* 0x000000040400788c */ /* 0x000fc8000bf05270 */
[----:B------:R-:W-:Y:S02]  /*3b30*/  USEL UR5, URZ, 0x1, UP0 ;  /* 0x00000001ff057887 */ /* 0x000fe40008000000 */
[----:B------:R-:W-:-:S04]  /*3b40*/  USEL UR4, UR4, URZ, UP0 ;  /* 0x000000ff04047287 */ /* 0x000fc80008000000 */
[----:B------:R-:W-:Y:S01]  /*3b50*/  ULEA UR4, UR4, UR26, 0x3 ;  /* 0x0000001a04047291 */ /* 0x000fe2000f8e18ff */
[----:B-1----:R-:W-:-:S04]  /*3b60*/  LOP3.LUT R3, R2, UR5, RZ, 0x3c, !PT ;  /* 0x0000000502037c12 */ /* 0x002fc8000f8e3cff */
[----:B------:R-:W-:-:S04]  /*3b70*/  SHF.L.U32 R3, R3, 0x1f, RZ ;  /* 0x0000001f03037819 */ /* 0x000fc800000006ff */
[----:B------:R-:W1:Y:S02]  /*3b80*/  SYNCS.PHASECHK.TRANS64.TRYWAIT P0, [UR4], R3 ;  /* 0x00000003ff0075a7 */ /* 0x000e640008001104 */
[----:B-1----:R-:W-:Y:S05]  /*3b90*/  @!P0 BRA `(.L_x_70) ;  /* 0x0000004400c48947 */ /* 0x002fea0003800000 */
.L_x_148:
[----:B------:R-:W-:Y:S01]  /*3ba0*/  NOP ;  /* 0x0000000000007918 */ /* 0x000fe20000000000 */
[----:B-1----:R-:W1:Y:S01]  /*3bb0*/  LDS R0, [UR8+0x14] ;  /* 0x00001408ff007984 */ /* 0x002e620008000800 */
[----:B------:R-:W-:Y:S01]  /*3bc0*/  ULOP3.LUT UR4, UR42, 0xffff, URZ, 0xc0, !UPT ;  /* 0x0000ffff2a047892 */ /* 0x000fe2000f8ec0ff */
[----:B------:R-:W-:Y:S01]  /*3bd0*/  UMOV UR5, 0xffff ;  /* 0x0000ffff00057882 */ /* 0x000fe20000000000 */
[----:B------:R-:W-:Y:S02]  /*3be0*/  UMOV UR6, 0x1 ;  /* 0x0000000100067882 */ /* 0x000fe40000000000 */
[----:B------:R-:W-:-:S04]  /*3bf0*/  USHF.R.U32.HI UR4, URZ, 0x5, UR4 ;  /* 0x00000005ff047899 */ /* 0x000fc80008011604 */
[----:B------:R-:W-:Y:S02]  /*3c00*/  USHF.L.U32 UR5, UR5, UR4, URZ ;  /* 0x0000000405057299 */ /* 0x000fe400080006ff */
[----:B------:R-:W-:-:S04]  /*3c10*/  USHF.L.U32 UR4, UR6, UR4, URZ ;  /* 0x0000000406047299 */ /* 0x000fc800080006ff */
[----:B-1----:R-:W-:-:S04]  /*3c20*/  LOP3.LUT R0, R0, UR5, RZ, 0xc0, !PT ;  /* 0x0000000500007c12 */ /* 0x002fc8000f8ec0ff */
[----:B------:R-:W-:-:S13]  /*3c30*/  ISETP.NE.AND P0, PT, R0, UR5, PT ;  /* 0x0000000500007c0c */ /* 0x000fda000bf05270 */
[----:B------:R-:W-:Y:S05]  /*3c40*/  @P0 BRA `(.L_x_71) ;  /* 0x0000000000580947 */ /* 0x000fea0003800000 */
[----:B------:R-:W1:Y:S02]  /*3c50*/  LDS R0, [UR8+0x18] ;  /* 0x00001808ff007984 */ /* 0x000e640008000800 */
[----:B-1----:R-:W-:-:S04]  /*3c60*/  LOP3.LUT R0, R0, UR4, RZ, 0xc0, !PT ;  /* 0x0000000400007c12 */ /* 0x002fc8000f8ec0ff */
[----:B------:R-:W-:-:S13]  /*3c70*/  ISETP.NE.AND P0, PT, R0, UR4, PT ;  /* 0x0000000400007c0c */ /* 0x000fda000bf05270 */
[----:B------:R-:W-:Y:S05]  /*3c80*/  @P0 BRA `(.L_x_72) ;  /* 0x00000000003c0947 */ /* 0x000fea0003800000 */
[----:B------:R-:W1:Y:S01]  /*3c90*/  S2R R2, SR_LANEID ;  /* 0x0000000000027919 */ /* 0x000e620000000000 */
[----:B------:R-:W-:Y:S01]  /*3ca0*/  ULOP3.LUT UR5, URZ, UR5, URZ, 0x33, !UPT ;  /* 0x00000005ff057292 */ /* 0x000fe2000f8e33ff */
[----:B------:R-:W-:Y:S01]  /*3cb0*/  LOP3.LUT R4, RZ, UR4, RZ, 0x33, !PT ;  /* 0x00000004ff047c12 */ /* 0x000fe2000f8e33ff */
[----:B------:R-:W-:Y:S02]  /*3cc0*/  VOTEU.ANY UR4, UPT, PT ;  /* 0x0000000000047886 */ /* 0x000fe400038e0100 */
[----:B------:R-:W-:Y:S01]  /*3cd0*/  UFLO.U32 UR4, UR4 ;  /* 0x00000004000472bd */ /* 0x000fe200080e0000 */
[----:B------:R-:W2:Y:S01]  /*3ce0*/  REDUX UR6, R4 ;  /* 0x00000000040673c4 */ /* 0x000ea20000000000 */
[----:B------:R-:W-:-:S06]  /*3cf0*/  IMAD.U32 R0, RZ, RZ, UR5 ;  /* 0x00000005ff007e24 */ /* 0x000fcc000f8e00ff */
[----:B------:R4:W-:Y:S01]  /*3d00*/  UTCATOMSWS.AND URZ, UR5 ;  /* 0x0000000500ff79e3 */ /* 0x0009e20008000000 */
[----:B------:R-:W3:Y:S01]  /*3d10*/  REDUX UR7, R0 ;  /* 0x00000000000773c4 */ /* 0x000ee20000000000 */
[----:B-1----:R-:W-:Y:S01]  /*3d20*/  ISETP.EQ.U32.AND P0, PT, R2, UR4, PT ;  /* 0x0000000402007c0c */ /* 0x002fe2000bf02070 */
[----:B--2---:R-:W-:Y:S01]  /*3d30*/  IMAD.U32 R2, RZ, RZ, UR6 ;  /* 0x00000006ff027e24 */ /* 0x004fe2000f8e00ff */
[----:B---3--:R-:W-:-:S11]  /*3d40*/  MOV R3, UR7 ;  /* 0x0000000700037c02 */ /* 0x008fd60008000f00 */
[----:B------:R4:W-:Y:S04]  /*3d50*/  @P0 ATOMS.AND RZ, [UR8+0x14], R3 ;  /* 0x00001403ffff098c */ /* 0x0009e8000a800008 */
[----:B------:R4:W-:Y:S01]  /*3d60*/  @P0 ATOMS.AND RZ, [UR8+0x18], R2 ;  /* 0x00001802ffff098c */ /* 0x0009e2000a800008 */
[----:B------:R-:W-:Y:S05]  /*3d70*/  BRA `(.L_x_73) ;  /* 0x0000000000147947 */ /* 0x000fea0003800000 */
.L_x_72:
[----:B------:R-:W-:Y:S02]  /*3d80*/  MOV R2, 0x3da0 ;  /* 0x00003da000027802 */ /* 0x000fe40000000f00 */
[----:B---3-5:R-:W-:Y:S05]  /*3d90*/  CALL.REL.NOINC `($__internal_0_$__cuda_sm10x_tcgen05_guardrail_trap_col_being_dealloced_not_returned_by_alloc) ;  /* 0x0000004800387944 */ /* 0x028fea0003c00000 */
[----:B------:R-:W-:Y:S05]  /*3da0*/  BRA `(.L_x_73) ;  /* 0x0000000000087947 */ /* 0x000fea0003800000 */
.L_x_71:
[----:B------:R-:W-:Y:S02]  /*3db0*/  MOV R2, 0x3dd0 ;  /* 0x00003dd000027802 */ /* 0x000fe40000000f00 */
[----:B---3-5:R-:W-:Y:S05]  /*3dc0*/  CALL.REL.NOINC `($__internal_2_$__cuda_sm10x_tcgen05_guardrail_trap_unallocated_columns_being_dealloced) ;  /* 0x0000004800447944 */ /* 0x028fea0003c00000 */
.L_x_73:
[----:B------:R-:W-:Y:S01]  /*3dd0*/  NOP ;  /* 0x0000000000007918 */ /* 0x000fe20000000000 */
[----:B----4-:R-:W-:Y:S05]  /*3de0*/  EXIT ;  /* 0x000000000000794d */ /* 0x010fea0003800000 */
.L_x_55:
[----:B------:R-:W-:-:S09]  /*3df0*/  UISETP.NE.OR UP0, UPT, UR22, 0x3, !UP3 ;  /* 0x000000031600788c */ /* 0x000fd2000df05670 */
[----:B------:R-:W-:Y:S05]  /*3e00*/  BRA.U UP0, `(.L_x_74) ;  /* 0x0000000d00fc7547 */ /* 0x000fea000b800000 */
[----:B------:R-:W1:Y:S01]  /*3e10*/  S2UR UR6, SR_CgaCtaId ;  /* 0x00000000000679c3 */ /* 0x000e620000008800 */
[----:B------:R-:W2:Y:S01]  /*3e20*/  LDCU UR28, c[0x0][0x370] ;  /* 0x00006e00ff1c77ac */ /* 0x000ea20008000800 */
[----:B------:R-:W-:Y:S02]  /*3e30*/  HFMA2 R13, -RZ, RZ, 0, 0 ;  /* 0x00000000ff0d7431 */ /* 0x000fe400000001ff */
[----:B------:R-:W-:Y:S01]  /*3e40*/  IMAD.MOV.U32 R15, RZ, RZ, 0x1 ;  /* 0x00000001ff0f7424 */ /* 0x000fe200078e00ff */
[----:B------:R-:W-:Y:S01]  /*3e50*/  MOV R7, 0x2000 ;  /* 0x0000200000077802 */ /* 0x000fe20000000f00 */
[----:B------:R-:W2:Y:S01]  /*3e60*/  LDCU.128 UR32, c[0x0][0xb10] ;  /* 0x00016200ff2077ac */ /* 0x000ea20008000c00 */
[----:B------:R-:W-:Y:S01]  /*3e70*/  IMAD.MOV.U32 R14, RZ, RZ, RZ ;  /* 0x000000ffff0e7224 */ /* 0x000fe200078e00ff */
[----:B------:R-:W3:Y:S01]  /*3e80*/  LDC.64 R16, c[0x0][0x348] ;  /* 0x0000d200ff107b82 */ /* 0x000ee20000000a00 */
[----:B------:R-:W4:Y:S01]  /*3e90*/  LDCU UR27, c[0x0][0x374] ;  /* 0x00006e80ff1b77ac */ /* 0x000f220008000800 */
[----:B------:R-:W4:Y:S06]  /*3ea0*/  LDCU UR15, c[0x0][0xb0c] ;  /* 0x00016180ff0f77ac */ /* 0x000f2c0008000800 */
[----:B------:R-:W3:Y:S01]  /*3eb0*/  LDC.64 R2, c[0x0][0x888] ;  /* 0x00022200ff027b82 */ /* 0x000ee20000000a00 */
[----:B------:R-:W4:Y:S01]  /*3ec0*/  LDCU UR38, c[0x0][0xb20] ;  /* 0x00016400ff2677ac */ /* 0x000f220008000800 */
[----:B------:R-:W4:Y:S06]  /*3ed0*/  LDCU UR4, c[0x0][0xb30] ;  /* 0x00016600ff0477ac */ /* 0x000f2c0008000800 */
[----:B------:R-:W3:Y:S01]  /*3ee0*/  LDC.64 R4, c[0x0][0x890] ;  /* 0x00022400ff047b82 */ /* 0x000ee20000000a00 */
[----:B------:R-:W-:Y:S01]  /*3ef0*/  UMOV UR24, 0x400 ;  /* 0x0000040000187882 */ /* 0x000fe20000000000 */
[----:B------:R-:W-:-:S02]  /*3f00*/  UPLOP3.LUT UP3, UPT, UPT, UPT, UPT, 0x40, 0x4 ;  /* 0x000000000004789c */ /* 0x000fc40003f6e870 */
[----:B-1----:R-:W-:Y:S02]  /*3f10*/  ULEA UR24, UR6, UR24, 0x18 ;  /* 0x0000001806187291 */ /* 0x002fe4000f8ec0ff */
[----:B--2---:R-:W-:Y:S02]  /*3f20*/  UIMAD.WIDE.U32 UR6, UR28, UR32, URZ ;  /* 0x000000201c0672a5 */ /* 0x004fe4000f8e00ff */
[----:B----4-:R-:W-:Y:S02]  /*3f30*/  UIMAD.WIDE.U32 UR8, UR27, UR35, URZ ;  /* 0x000000231b0872a5 */ /* 0x010fe4000f8e00ff */
[----:B------:R-:W-:Y:S02]  /*3f40*/  UISETP.GE.AND UP0, UPT, UR40, 0x1, UPT ;  /* 0x000000012800788c */ /* 0x000fe4000bf06270 */
[----:B------:R-:W-:Y:S01]  /*3f50*/  UISETP.NE.AND UP4, UPT, UR40, 0x1, UPT ;  /* 0x000000012800788c */ /* 0x000fe2000bf85270 */
[----:B------:R-:W-:Y:S02]  /*3f60*/  UMOV UR6, UR7 ;  /* 0x0000000700067c82 */ /* 0x000fe40008000000 */
[----:B------:R-:W-:Y:S01]  /*3f70*/  UMOV UR29, UR9 ;  /* 0x00000009001d7c82 */ /* 0x000fe20008000000 */
[----:B------:R-:W1:Y:S01]  /*3f80*/  LDCU.64 UR16, c[0x0][0xb28] ;  /* 0x00016500ff1077ac */ /* 0x000e620008000a00 */
[----:B------:R-:W-:-:S02]  /*3f90*/  UISETP.NE.AND UP6, UPT, UR15, 0x1, UPT ;  /* 0x000000010f00788c */ /* 0x000fc4000bfc5270 */
[----:B------:R-:W-:Y:S02]  /*3fa0*/  UISETP.NE.AND UP5, UPT, UR34, 0x1, UPT ;  /* 0x000000012200788c */ /* 0x000fe4000bfa5270 */
[----:B------:R-:W-:Y:S02]  /*3fb0*/  USHF.R.U32.HI UR31, URZ, UR33, UR6 ;  /* 0x00000021ff1f7299 */ /* 0x000fe40008011606 */
[----:B------:R-:W-:Y:S02]  /*3fc0*/  USHF.R.U32.HI UR29, URZ, UR38, UR29 ;  /* 0x00000026ff1d7299 */ /* 0x000fe4000801161d */
[----:B------:R-:W-:Y:S01]  /*3fd0*/  UISETP.NE.AND UP2, UPT, UR4, 0x1, UPT ;  /* 0x000000010400788c */ /* 0x000fe2000bf45270 */
[----:B------:R-:W-:-:S10]  /*3fe0*/  UMOV UR12, URZ ;  /* 0x000000ff000c7c82 */ /* 0x000fd40008000000 */
.L_x_83:
[C---:B------:R-:W-:Y:S02]  /*3ff0*/  LEA R12, R14.reuse, UR24, 0x3 ;  /* 0x000000180e0c7c11 */ /* 0x040fe4000f8e18ff */
[----:B------:R-:W-:Y:S02]  /*4000*/  SHF.L.U32 R9, R13, 0x1f, RZ ;  /* 0x0000001f0d097819 */ /* 0x000fe400000006ff */
[----:B------:R-:W-:Y:S02]  /*4010*/  LEA R10, R14, UR24, 0x4 ;  /* 0x000000180e0a7c11 */ /* 0x000fe4000f8e20ff */
[----:B------:R-:W2:Y:S02]  /*4020*/  SYNCS.PHASECHK.TRANS64.TRYWAIT P0, [R12+URZ+0x80], R9 ;  /* 0x000080090c0075a7 */ /* 0x000ea400080011ff */
[----:B--2-4-:R-:W-:Y:S05]  /*4030*/  @!P0 BRA `(.L_x_75) ;  /* 0x0000004000b48947 */ /* 0x014fea0003800000 */
.L_x_149:
[----:B--2---:R-:W2:Y:S01]  /*4040*/  LDS.128 R8, [R10+0x110] ;  /* 0x000110000a087984 */ /* 0x004ea20000000c00 */
[----:B------:R-:W-:Y:S01]  /*4050*/  UISETP.GE.AND UP0, UPT, UR40, 0x1, UPT ;  /* 0x000000012800788c */ /* 0x000fe2000bf06270 */
[----:B------:R-:W-:Y:S01]  /*4060*/  @!PT LDS RZ, [RZ] ;  /* 0x00000000fffff984 */ /* 0x000fe20000000800 */
[----:B------:R-:W-:Y:S01]  /*4070*/  @!PT LDS RZ, [RZ] ;  /* 0x00000000fffff984 */ /* 0x000fe20000000800 */
[----:B------:R-:W-:Y:S01]  /*4080*/  @!PT LDS RZ, [RZ] ;  /* 0x00000000fffff984 */ /* 0x000fe20000000800 */
[----:B------:R-:W-:Y:S01]  /*4090*/  @!PT LDS RZ, [RZ] ;  /* 0x00000000fffff984 */ /* 0x000fe20000000800 */
[----:B------:R4:W-:Y:S06]  /*40a0*/  MEMBAR.ALL.CTA ;  /* 0x0000000000007992 */ /* 0x0009ec0000008000 */
[----:B----4-:R-:W4:Y:S01]  /*40b0*/  FENCE.VIEW.ASYNC.S ;  /* 0x00000000000073c6 */ /* 0x010f220000000000 */
[----:B--2---:R-:W-:Y:S11]  /*40c0*/  LOP3.LUT P0, RZ, R10, 0x1, RZ, 0xc0, !PT ;  /* 0x000000010aff7812 */ /* 0x004ff6000780c0ff */
[----:B------:R-:W-:Y:S02]  /*40d0*/  @!UPT UIADD3 URZ, UPT, UPT, URZ, URZ, URZ ;  /* 0x000000fffffff290 */ /* 0x000fe4000fffe0ff */
[----:B----4-:R-:W-:Y:S01]  /*40e0*/  VOTEU.ANY UP1, P0 ;  /* 0x0000000000ff7886 */ /* 0x010fe20000020100 */
[----:B------:R-:W-:Y:S11]  /*40f0*/  PLOP3.LUT P0, PT, PT, PT, UP1, 0x80, 0x8 ;  /* 0x000000000008781c */ /* 0x000ff60003f0f018 */
[----:B------:R-:W-:Y:S02]  /*4100*/  @!UPT UIADD3 URZ, UPT, UPT, URZ, URZ, URZ ;  /* 0x000000fffffff290 */ /* 0x000fe4000fffe0ff */
[----:B------:R-:W-:Y:S02]  /*4110*/  @P0 SHF.R.U32.HI R0, RZ, 0x10, R9 ;  /* 0x00000010ff000819 */ /* 0x000fe40000011609 */
[----:B------:R-:W-:Y:S02]  /*4120*/  @P0 MOV R6, R8 ;  /* 0x0000000800060202 */ /* 0x000fe40000000f00 */
[----:B------:R-:W-:Y:S01]  /*4130*/  @P0 R2UR UR4, R0 ;  /* 0x00000000000402ca */ /* 0x000fe200000e0000 */
[----:B------:R-:W-:Y:S01]  /*4140*/  VIADD R0, R12, 0x90 ;  /* 0x000000900c007836 */ /* 0x000fe20000000000 */
[----:B------:R-:W-:Y:S02]  /*4150*/  @P0 LOP3.LUT R8, R9, 0xffff, RZ, 0xc0, !PT ;  /* 0x0000ffff09080812 */ /* 0x000fe400078ec0ff */
[----:B------:R-:W-:Y:S02]  /*4160*/  @P0 R2UR UR6, R6 ;  /* 0x00000000060602ca */ /* 0x000fe400000e0000 */
[----:B------:R-:W-:Y:S02]  /*4170*/  PRMT R0, RZ, 0x654, R0 ;  /* 0x00000654ff007816 */ /* 0x000fe40000000000 */
[----:B------:R-:W-:Y:S02]  /*4180*/  @P0 R2UR UR5, R8 ;  /* 0x00000000080502ca */ /* 0x000fe400000e0000 */
[----:B------:R2:W-:Y:S03]  /*4190*/  SYNCS.ARRIVE.TRANS64.RED.A1T0 RZ, [R0+URZ], RZ ;  /* 0x000000ff00ff79a7 */ /* 0x0005e600081004ff */
[----:B------:R-:W-:Y:S04]  /*41a0*/  @UP1 UMOV UR26, UR4 ;  /* 0x00000004001a1c82 */ /* 0x000fe80008000000 */
[----:B------:R-:W-:Y:S04]  /*41b0*/  @UP1 UMOV UR14, UR6 ;  /* 0x00000006000e1c82 */ /* 0x000fe80008000000 */
[----:B------:R-:W-:Y:S01]  /*41c0*/  @UP1 UMOV UR13, UR5 ;  /* 0x00000005000d1c82 */ /* 0x000fe20008000000 */
[----:B------:R-:W-:Y:S05]  /*41d0*/  BRA.U !UP0, `(.L_x_76) ;  /* 0x0000000108a47547 */ /* 0x000fea000b800000 */
[----:B------:R-:W-:Y:S02]  /*41e0*/  UIMAD.WIDE.U32 UR8, UR13, UR35, URZ ;  /* 0x000000230d0872a5 */ /* 0x000fe4000f8e00ff */
[----:B------:R-:W-:Y:S02]  /*41f0*/  UIMAD.WIDE.U32 UR10, UR14, UR32, URZ ;  /* 0x000000200e0a72a5 */ /* 0x000fe4000f8e00ff */
[----:B------:R-:W-:Y:S02]  /*4200*/  USEL UR4, UR27, UR29, !UP5 ;  /* 0x0000001d1b047287 */ /* 0x000fe4000e800000 */
[----:B------:R-:W-:Y:S02]  /*4210*/  USEL UR7, UR28, UR31, !UP6 ;  /* 0x0000001f1c077287 */ /* 0x000fe4000f000000 */
[----:B-1----:R-:W-:Y:S02]  /*4220*/  UIMAD.WIDE.U32 UR18, UR4, UR16, URZ ;  /* 0x00000010041272a5 */ /* 0x002fe4000f8e00ff */
[----:B------:R-:W-:Y:S01]  /*4230*/  UIMAD.WIDE.U32 UR20, UR7, UR16, URZ ;  /* 0x00000010071472a5 */ /* 0x000fe2000f8e00ff */
[----:B------:R-:W-:Y:S02]  /*4240*/  UMOV UR5, UR9 ;  /* 0x0000000900057c82 */ /* 0x000fe40008000000 */
[----:B------:R-:W-:Y:S03]  /*4250*/  USHF.R.U32.HI UR6, URZ, UR38, UR5 ;  /* 0x00000026ff067299 */ /* 0x000fe60008011605 */
[----:B------:R-:W-:Y:S01]  /*4260*/  UMOV UR5, UR11 ;  /* 0x0000000b00057c82 */ /* 0x000fe20008000000 */
[----:B------:R-:W-:Y:S02]  /*4270*/  USEL UR6, UR13, UR6, !UP5 ;  /* 0x000000060d067287 */ /* 0x000fe4000e800000 */
[----:B------:R-:W-:Y:S02]  /*4280*/  USHF.R.U32.HI UR8, URZ, UR33, UR5 ;  /* 0x00000021ff087299 */ /* 0x000fe40008011605 */
[----:B------:R-:W-:Y:S01]  /*4290*/  UIMAD.WIDE.U32 UR10, UR6, UR16, URZ ;  /* 0x00000010060a72a5 */ /* 0x000fe2000f8e00ff */
[----:B------:R-:W-:Y:S02]  /*42a0*/  UMOV UR5, UR19 ;  /* 0x0000001300057c82 */ /* 0x000fe40008000000 */
[----:B------:R-:W-:Y:S03]  /*42b0*/  @UP4 USHF.R.U32.HI UR4, URZ, UR17, UR5 ;  /* 0x00000011ff044299 */ /* 0x000fe60008011605 */
[----:B------:R-:W-:Y:S01]  /*42c0*/  UMOV UR5, UR21 ;  /* 0x0000001500057c82 */ /* 0x000fe20008000000 */
[----:B------:R-:W-:Y:S02]  /*42d0*/  UIMAD UR4, UR40, UR4, URZ ;  /* 0x00000004280472a4 */ /* 0x000fe4000f8e02ff */
[----:B------:R-:W-:Y:S02]  /*42e0*/  @UP4 USHF.R.U32.HI UR7, URZ, UR17, UR5 ;  /* 0x00000011ff074299 */ /* 0x000fe40008011605 */
[----:B------:R-:W-:Y:S02]  /*42f0*/  USEL UR5, UR14, UR8, !UP6 ;  /* 0x000000080e057287 */ /* 0x000fe4000f000000 */
[----:B------:R-:W-:Y:S02]  /*4300*/  UIMAD UR8, UR40, UR7, URZ ;  /* 0x00000007280872a4 */ /* 0x000fe4000f8e02ff */
[----:B------:R-:W-:Y:S03]  /*4310*/  UISETP.GE.AND UP0, UPT, UR6, UR4, UPT ;  /* 0x000000040600728c */ /* 0x000fe6000bf06270 */
[----:B------:R-:W-:Y:S01]  /*4320*/  UMOV UR4, UR11 ;  /* 0x0000000b00047c82 */ /* 0x000fe20008000000 */
[----:B------:R-:W-:Y:S02]  /*4330*/  UISETP.GE.OR UP0, UPT, UR5, UR8, UP0 ;  /* 0x000000080500728c */ /* 0x000fe40008706670 */
[----:B------:R-:W-:Y:S02]  /*4340*/  USHF.R.U32.HI UR4, URZ, UR17, UR4 ;  /* 0x00000011ff047299 */ /* 0x000fe40008011604 */
[----:B------:R-:W-:Y:S02]  /*4350*/  UIMAD.WIDE.U32 UR8, UR5, UR16, URZ ;  /* 0x00000010050872a5 */ /* 0x000fe4000f8e00ff */
[----:B------:R-:W-:Y:S04]  /*4360*/  USEL UR10, UR6, UR4, !UP4 ;  /* 0x00000004060a7287 */ /* 0x000fe8000e000000 */
[----:B------:R-:W-:Y:S01]  /*4370*/  UIADD3 UR11, UPT, UPT, -UR10, URZ, URZ ;  /* 0x000000ff0a0b7290 */ /* 0x000fe2000fffe1ff */
[----:B------:R-:W-:Y:S02]  /*4380*/  @!UP0 UMOV UR4, UR9 ;  /* 0x0000000900048c82 */ /* 0x000fe40008000000 */
[----:B------:R-:W-:Y:S02]  /*4390*/  @!UP0 USHF.R.U32.HI UR4, URZ, UR17, UR4 ;  /* 0x00000011ff048299 */ /* 0x000fe40008011604 */
[----:B------:R-:W-:Y:S02]  /*43a0*/  UIMAD UR8, UR40, UR11, UR6 ;  /* 0x0000000b280872a4 */ /* 0x000fe4000f8e0206 */
[----:B------:R-:W-:Y:S04]  /*43b0*/  @!UP0 USEL UR4, UR5, UR4, !UP4 ;  /* 0x0000000405048287 */ /* 0x000fe8000e000000 */
[----:B------:R-:W-:Y:S02]  /*43c0*/  @!UP0 UIMAD UR8, UR7, UR8, UR4 ;  /* 0x00000008070882a4 */ /* 0x000fe4000f8e0204 */
[----:B------:R-:W-:Y:S02]  /*43d0*/  @!UP0 UIADD3 UR9, UPT, UPT, UR10, -UR4, URZ ;  /* 0x800000040a098290 */ /* 0x000fe4000fffe0ff */
[----:B------:R-:W-:Y:S02]  /*43e0*/  UIADD3 UR4, UPT, UPT, -UR5, URZ, URZ ;  /* 0x000000ff05047290 */ /* 0x000fe4000fffe1ff */
[----:B------:R-:W-:Y:S02]  /*43f0*/  UIADD3 UR7, UPT, UPT, -UR6, URZ, URZ ;  /* 0x000000ff06077290 */ /* 0x000fe4000fffe1ff */
[----:B------:R-:W-:Y:S02]  /*4400*/  @!UP0 UIMAD UR6, UR9, UR40, UR5 ;  /* 0x00000028090682a4 */ /* 0x000fe4000f8e0205 */
[----:B------:R-:W-:Y:S02]  /*4410*/  UIMAD UR14, UR15, UR4, UR14 ;  /* 0x000000040f0e72a4 */ /* 0x000fe4000f8e020e */
[----:B------:R-:W-:Y:S01]  /*4420*/  UIMAD UR13, UR34, UR7, UR13 ;  /* 0x00000007220d72a4 */ /* 0x000fe2000f8e020d */
[----:B------:R-:W-:Y:S02]  /*4430*/  @!UP0 UMOV UR5, UR8 ;  /* 0x0000000800058c82 */ /* 0x000fe40008000000 */
[----:B------:R-:W-:Y:S02]  /*4440*/  UIMAD UR14, UR5, UR15, UR14 ;  /* 0x0000000f050e72a4 */ /* 0x000fe4000f8e020e */
[----:B------:R-:W-:Y:S11]  /*4450*/  UIMAD UR13, UR6, UR34, UR13 ;  /* 0x00000022060d72a4 */ /* 0x000ff6000f8e020d */
[----:B------:R-:W-:Y:S01]  /*4460*/  @!UPT UIADD3 URZ, UPT, UPT, URZ, URZ, URZ ;  /* 0x000000fffffff290 */ /* 0x000fe2000fffe0ff */
.L_x_76:
[----:B------:R-:W4:Y:S01]  /*4470*/  @!UP2 LDCU.128 UR20, c[0x0][0xb10] ;  /* 0x00016200ff14a7ac */ /* 0x000f220008000c00 */
[C---:B---3--:R-:W-:Y:S02]  /*4480*/  ISETP.NE.U32.AND P1, PT, R4.reuse, RZ, PT ;  /* 0x000000ff0400720c */ /* 0x048fe40003f25070 */
[----:B------:R-:W-:Y:S02]  /*4490*/  ISETP.NE.U32.AND P0, PT, R4, RZ, PT ;  /* 0x000000ff0400720c */ /* 0x000fe40003f05070 */
[C---:B------:R-:W-:Y:S02]  /*44a0*/  ISETP.NE.AND.EX P1, PT, R5.reuse, RZ, PT, P1 ;  /* 0x000000ff0500720c */ /* 0x040fe40003f25310 */
[----:B------:R-:W-:Y:S01]  /*44b0*/  ISETP.NE.AND.EX P0, PT, R5, RZ, PT, P0 ;  /* 0x000000ff0500720c */ /* 0x000fe20003f05300 */
[----:B------:R-:W3:Y:S01]  /*44c0*/  @!UP2 LDCU UR5, c[0x0][0xb0c] ;  /* 0x00016180ff05a7ac */ /* 0x000ee20008000800 */
[----:B------:R-:W-:Y:S02]  /*44d0*/  USHF.L.U32 UR11, UR25, 0x7, URZ ;  /* 0x00000007190b7899 */ /* 0x000fe400080006ff */
[----:B------:R-:W-:Y:S02]  /*44e0*/  USHF.L.U32 UR10, UR30, 0x6, URZ ;  /* 0x000000061e0a7899 */ /* 0x000fe400080006ff */
[----:B----4-:R-:W-:Y:S07]  /*44f0*/  UIMAD.WIDE.U32 UR6, UR14, UR20, URZ ;  /* 0x000000140e0672a5 */ /* 0x010fee000f8e00ff */
[----:B------:R-:W-:Y:S01]  /*4500*/  @!UP2 UMOV UR4, UR7 ;  /* 0x000000070004ac82 */ /* 0x000fe20008000000 */
[----:B---3--:R-:W-:Y:S02]  /*4510*/  @!UP2 UISETP.NE.AND UP0, UPT, UR5, 0x1, UPT ;  /* 0x000000010500a88c */ /* 0x008fe4000bf05270 */
[----:B------:R-:W-:Y:S02]  /*4520*/  @!UP2 USHF.R.U32.HI UR4, URZ, UR21, UR4 ;  /* 0x00000015ff04a299 */ /* 0x000fe40008011604 */
[----:B------:R-:W-:Y:S02]  /*4530*/  UIMAD.WIDE.U32 UR6, UR13, UR23, URZ ;  /* 0x000000170d0672a5 */ /* 0x000fe4000f8e00ff */
[----:B------:R-:W-:Y:S02]  /*4540*/  @!UP2 USEL UR8, UR14, UR4, !UP0 ;  /* 0x000000040e08a287 */ /* 0x000fe4000c000000 */
[----:B------:R-:W-:Y:S03]  /*4550*/  @!UP2 UISETP.NE.AND UP0, UPT, UR22, 0x1, UPT ;  /* 0x000000011600a88c */ /* 0x000fe6000bf05270 */
[----:B------:R-:W-:Y:S02]  /*4560*/  @!UP2 UMOV UR6, UR7 ;  /* 0x000000070006ac82 */ /* 0x000fe40008000000 */
[----:B------:R-:W3:Y:S02]  /*4570*/  @!UP2 LDCU UR4, c[0x0][0xb20] ;  /* 0x00016400ff04a7ac */ /* 0x000ee40008000800 */
[----:B---3--:R-:W-:Y:S04]  /*4580*/  @!UP2 USHF.R.U32.HI UR6, URZ, UR4, UR6 ;  /* 0x00000004ff06a299 */ /* 0x008fe80008011606 */
[----:B------:R-:W-:Y:S04]  /*4590*/  @!UP2 USEL UR6, UR13, UR6, !UP0 ;  /* 0x000000060d06a287 */ /* 0x000fe8000c000000 */
[----:B------:R-:W-:Y:S02]  /*45a0*/  @!UP2 UIADD3 UR4, UPT, UPT, -UR8, UR6, URZ ;  /* 0x000000060804a290 */ /* 0x000fe4000fffe1ff */
[----:B------:R-:W-:Y:S02]  /*45b0*/  @!UP2 UIADD3 UR6, UPT, UPT, UR8, -UR6, URZ ;  /* 0x800000060806a290 */ /* 0x000fe4000fffe0ff */
[----:B------:R-:W-:Y:S02]  /*45c0*/  @!UP2 UIMAD UR14, UR4, UR5, UR14 ;  /* 0x00000005040ea2a4 */ /* 0x000fe4000f8e020e */
[----:B------:R-:W-:Y:S01]  /*45d0*/  @!UP2 UIMAD UR13, UR6, UR22, UR13 ;  /* 0x00000016060da2a4 */ /* 0x000fe2000f8e020d */
[----:B------:R-:W-:Y:S11]  /*45e0*/  BRA.U UP3, `(.L_x_77) ;  /* 0x0000000103107547 */ /* 0x000ff6000b800000 */
[----:B--2---:R-:W-:Y:S04]  /*45f0*/  MOV R0, UR37 ;  /* 0x0000002500007c02 */ /* 0x004fe80008000f00 */
[----:B------:R-:W-:Y:S04]  /*4600*/  SHF.L.U32 R9, R0, 0x1f, RZ ;  /* 0x0000001f00097819 */ /* 0x000fe800000006ff */
[----:B------:R-:W2:Y:S02]  /*4610*/  SYNCS.PHASECHK.TRANS64.TRYWAIT P2, [UR24+0x78], R9 ;  /* 0x00007809ff0075a7 */ /* 0x000ea40008041118 */
[----:B--2---:R-:W-:Y:S05]  /*4620*/  @!P2 BRA `(.L_x_78) ;  /* 0x0000003c004ca947 */ /* 0x004fea0003800000 */
.L_x_77:
[----:B------:R-:W-:Y:S05]  /*4630*/  @!P1 BRA `(.L_x_79) ;  /* 0x0000000000309947 */ /* 0x000fea0003800000 */
[----:B------:R-:W-:Y:S01]  /*4640*/  ISETP.NE.U32.AND P1, PT, R2, RZ, PT ;  /* 0x000000ff0200720c */ /* 0x000fe20003f25070 */
[----:B------:R-:W3:Y:S01]  /*4650*/  LDCU.64 UR4, c[0x0][0x358] ;  /* 0x00006b00ff0477ac */ /* 0x000ee20008000a00 */
[----:B------:R-:W-:Y:S02]  /*4660*/  IMAD.MOV.U32 R84, RZ, RZ, 0x1 ;  /* 0x00000001ff547424 */ /* 0x000fe400078e00ff */
[----:B------:R-:W-:Y:S11]  /*4670*/  ISETP.NE.AND.EX P1, PT, R3, RZ, PT, P1 ;  /* 0x000000ff0300720c */ /* 0x000ff60003f25310 */
[----:B------:R-:W-:Y:S02]  /*4680*/  @!UPT UIADD3 URZ, UPT, UPT, URZ, URZ, URZ ;  /* 0x000000fffffff290 */ /* 0x000fe4000fffe0ff */
[----:B--2---:R-:W2:Y:S01]  /*4690*/  @P1 LDC.64 R8, c[0x0][0x888] ;  /* 0x00022200ff081b82 */ /* 0x004ea20000000a00 */
[----:B------:R-:W-:Y:S04]  /*46a0*/  @P1 IMAD R0, R4, UR36, RZ ;  /* 0x0000002404001c24 */ /* 0x000fe8000f8e02ff */
[----:B--2---:R-:W-:Y:S04]  /*46b0*/  @P1 IMAD.WIDE R8, R0, 0x4, R8 ;  /* 0x0000000400081825 */ /* 0x004fe800078e0208 */
[----:B------:R-:W-:Y:S01]  /*46c0*/  HFMA2 R0, -RZ, RZ, 0, 5.9604644775390625e-08 ;  /* 0x00000001ff007431 */ /* 0x000fe200000001ff */
[----:B---3-5:R3:W5:Y:S04]  /*46d0*/  @P1 LDG.E R41, desc[UR4][R8.64] ;  /* 0x0000000408291981 */ /* 0x028768000c1e1900 */
[----:B------:R-:W-:Y:S01]  /*46e0*/  @!P1 PRMT R84, R0, 0x7610, R84 ;  /* 0x0000761000549816 */ /* 0x000fe20000000054 */
[----:B---3--:R-:W4:Y:S06]  /*46f0*/  @!P1 LDC R41, c[0x0][0x880] ;  /* 0x00022000ff299b82 */ /* 0x008f2c0000000800 */
.L_x_79:
[----:B----45:R-:W-:Y:S01]  /*4700*/  @!P0 FSETP.EQ.AND P1, PT, R41, RZ, PT ;  /* 0x000000ff2900820b */ /* 0x030fe20003f22000 */
[----:B------:R-:W-:Y:S01]  /*4710*/  @!UPT UIADD3 URZ, UPT, UPT, URZ, URZ, URZ ;  /* 0x000000fffffff290 */ /* 0x000fe2000fffe0ff */
[----:B------:R-:W-:Y:S11]  /*4720*/  @!P0 BRA `(.L_x_80) ;  /* 0x0000000000188947 */ /* 0x000ff60003800000 */
[----:B------:R-:W-:Y:S02]  /*4730*/  LOP3.LUT P0, RZ, R84, 0xff, RZ, 0xc0, !PT ;  /* 0x000000ff54ff7812 */ /* 0x000fe4000780c0ff */
[----:B------:R-:W-:Y:S04]  /*4740*/  ISETP.NE.U32.AND P1, PT, R2, RZ, PT ;  /* 0x000000ff0200720c */ /* 0x000fe80003f25070 */
[----:B------:R-:W-:Y:S04]  /*4750*/  ISETP.NE.AND.EX P1, PT, R3, RZ, PT, P1 ;  /* 0x000000ff0300720c */ /* 0x000fe80003f25310 */
[----:B------:R-:W-:Y:S03]  /*4760*/  PLOP3.LUT P1, PT, P1, PT, PT, 0x8, 0x80 ;  /* 0x000000000080781c */ /* 0x000fe60000f2e170 */
[----:B------:R-:W-:Y:S11]  /*4770*/  @P0 FSETP.EQ.AND P1, PT, R41, RZ, PT ;  /* 0x000000ff2900020b */ /* 0x000ff60003f22000 */
[----:B------:R-:W-:Y:S02]  /*4780*/  @!UPT UIADD3 URZ, UPT, UPT, URZ, URZ, URZ ;  /* 0x000000fffffff290 */ /* 0x000fe4000fffe0ff */
.L_x_80:
[----:B------:R-:W-:Y:S01]  /*4790*/  ULEA UR4, UR12, UR24, 0x3 ;  /* 0x000000180c047291 */ /* 0x000fe2000f8e18ff */
[----:B--2---:R-:W-:Y:S02]  /*47a0*/  SHF.L.U32 R9, R15, 0x1f, RZ ;  /* 0x0000001f0f097819 */ /* 0x004fe400000006ff */
[----:B------:R-:W-:Y:S04]  /*47b0*/  ELECT P0, URZ, PT ;  /* 0x0000000000ff782f */ /* 0x000fe80003800000 */
[----:B------:R-:W-:Y:S02]  /*47c0*/  PLOP3.LUT P1, PT, P1, P0, PT, 0xf2, 0x2f ;  /* 0x00000000002f781c */ /* 0x000fe40000f21e72 */
[----:B------:R-:W2:Y:S11]  /*47d0*/  SYNCS.PHASECHK.TRANS64.TRYWAIT P2, [UR4+0x58], R9 ;  /* 0x00005809ff0075a7 */ /* 0x000eb60008041104 */
[----:B------:R-:W-:Y:S05]  /*47e0*/  @!P1 IADD3 R8, P0, PT, R16, 0x580, RZ ;  /* 0x0000058010089810 */ /* 0x000fea0007f1e0ff */
[----:B------:R-:W-:Y:S01]  /*47f0*/  @!P1 IMAD.X R6, RZ, RZ, R17, P0 ;  /* 0x000000ffff069224 */ /* 0x000fe200000e0611 */
[----:B--2---:R-:W-:Y:S07]  /*4800*/  @!P2 BRA `(.L_x_81) ;  /* 0x0000003800eca947 */ /* 0x004fee0003800000 */
.L_x_152:
[----:B------:R-:W3:Y:S01]  /*4810*/  S2UR UR20, SR_CgaCtaId ;  /* 0x00000000001479c3 */ /* 0x000ee20000008800 */
[----:B------:R-:W-:Y:S01]  /*4820*/  @!P1 R2UR UR7, R6 ;  /* 0x00000000060792ca */ /* 0x000fe200000e0000 */
[----:B------:R-:W-:Y:S01]  /*4830*/  UIADD3 UR5, UPT, UPT, UR12, 0x1, URZ ;  /* 0x000000010c057890 */ /* 0x000fe2000fffe0ff */
[----:B------:R-:W-:Y:S01]  /*4840*/  @!P1 R2UR UR6, R8 ;  /* 0x00000000080692ca */ /* 0x000fe200000e0000 */
[----:B------:R-:W-:Y:S01]  /*4850*/  UIADD3 UR9, UPT, UPT, UR4, 0x40, URZ ;  /* 0x0000004004097890 */ /* 0x000fe2000fffe0ff */
[----:B------:R-:W-:Y:S01]  /*4860*/  @!P1 IMAD.MOV.U32 R6, RZ, RZ, 0x2000 ;  /* 0x00002000ff069424 */ /* 0x000fe200078e00ff */
[----:B------:R-:W-:Y:S01]  /*4870*/  UISETP.NE.AND UP0, UPT, UR5, 0x3, UPT ;  /* 0x000000030500788c */ /* 0x000fe2000bf05270 */
[----:B------:R-:W-:Y:S01]  /*4880*/  VIADD R14, R14, 0x1 ;  /* 0x000000010e0e7836 */ /* 0x000fe20000000000 */
[----:B------:R-:W-:Y:S01]  /*4890*/  UMOV UR22, 0x0 ;  /* 0x0000000000167882 */ /* 0x000fe20000000000 */
[----:B------:R-:W-:Y:S05]  /*48a0*/  UMOV UR23, 0x10000000 ;  /* 0x1000000000177882 */ /* 0x000fea0000000000 */
[----:B--2---:R-:W-:Y:S01]  /*48b0*/  IMAD.U32 R9, RZ, RZ, UR7 ;  /* 0x00000007ff097e24 */ /* 0x004fe2000f8e00ff */
[----:B------:R-:W-:Y:S01]  /*48c0*/  USEL UR7, URZ, 0x1, UP0 ;  /* 0x00000001ff077887 */ /* 0x000fe20008000000 */
[----:B------:R-:W-:Y:S01]  /*48d0*/  IMAD.U32 R8, RZ, RZ, UR6 ;  /* 0x00000006ff087e24 */ /* 0x000fe2000f8e00ff */
[----:B------:R-:W-:Y:S02]  /*48e0*/  USEL UR6, UR5, URZ, UP0 ;  /* 0x000000ff05067287 */ /* 0x000fe40008000000 */
[----:B------:R-:W-:Y:S01]  /*48f0*/  VOTEU.ALL UP0, P1 ;  /* 0x0000000000ff7886 */ /* 0x000fe20000800000 */
[----:B------:R-:W-:Y:S02]  /*4900*/  @!P1 R2UR UR19, R9 ;  /* 0x00000000091392ca */ /* 0x000fe400000e0000 */
[----:B------:R-:W-:Y:S02]  /*4910*/  @!P1 R2UR UR18, R8 ;  /* 0x00000000081292ca */ /* 0x000fe400000e0000 */
[----:B------:R-:W-:Y:S01]  /*4920*/  @!UP0 ULEA UR5, UR12, UR24, 0xd ;  /* 0x000000180c058291 */ /* 0x000fe2000f8e68ff */
[----:B------:R-:W-:Y:S01]  /*4930*/  LOP3.LUT R15, R15, UR7, RZ, 0x3c, !PT ;  /* 0x000000070f0f7c12 */ /* 0x000fe2000f8e3cff */
[----:B---3--:R-:W-:Y:S02]  /*4940*/  UPRMT UR20, UR20, 0x654, UR9 ;  /* 0x0000065414147896 */ /* 0x008fe40008000009 */
[----:B------:R-:W-:Y:S01]  /*4950*/  @!UP0 UIADD3 UR8, UPT, UPT, UR5, 0x200, URZ ;  /* 0x0000020005088890 */ /* 0x000fe2000fffe0ff */
[----:B------:R-:W-:Y:S01]  /*4960*/  SHF.L.U32 R0, R15, 0x1f, RZ ;  /* 0x0000001f0f007819 */ /* 0x000fe200000006ff */
[----:B------:R-:W-:Y:S01]  /*4970*/  VOTEU.ALL UP0, P1 ;  /* 0x0000000000ff7886 */ /* 0x000fe20000800000 */
[----:B------:R-:W-:Y:S01]  /*4980*/  UMOV UR12, UR36 ;  /* 0x00000024000c7c82 */ /* 0x000fe20008000000 */
[----:B------:R-:W-:Y:S05]  /*4990*/  ULEA UR5, UR6, UR24, 0x3 ;  /* 0x0000001806057291 */ /* 0x000fea000f8e18ff */
[----:B------:R2:W-:Y:S01]  /*49a0*/  @!UP0 UTMALDG.3D [UR8], [UR18], desc[UR22] ;  /* 0x00001608120085b4 */ /* 0x0005e20008011000 */
[----:B------:R2:W-:Y:S01]  /*49b0*/  @!P1 SYNCS.ARRIVE.TRANS64.RED.A0TR RZ, [UR4+0x40], R6 ;  /* 0x00004006ffff99a7 */ /* 0x0005e20008300404 */
[----:B------:R-:W-:Y:S02]  /*49c0*/  SYNCS.ARRIVE.TRANS64.RED.A1T0 RZ, [UR20], RZ ;  /* 0x000000ffffff79a7 */ /* 0x000fe40008100414 */
[----:B------:R-:W3:Y:S02]  /*49d0*/  SYNCS.PHASECHK.TRANS64.TRYWAIT P0, [UR5+0x58], R0 ;  /* 0x00005800ff0075a7 */ /* 0x000ee40008001105 */
[----:B--23--:R-:W-:Y:S05]  /*49e0*/  @!P0 BRA `(.L_x_82) ;  /* 0x00000038008c8947 */ /* 0x00cfea0003800000 */
.L_x_154:
[----:B------:R-:W3:Y:S01]  /*49f0*/  S2UR UR12, SR_CgaCtaId ;  /* 0x00000000000c79c3 */ /* 0x000ee20000008800 */
[----:B------:R-:W-:Y:S01]  /*4a00*/  UIADD3 UR9, UPT, UPT, UR5, 0x40, URZ ;  /* 0x0000004005097890 */ /* 0x000fe2000fffe0ff */
[----:B------:R-:W-:Y:S01]  /*4a10*/  @!P1 IADD3 R6, P0, PT, R16, 0x580, RZ ;  /* 0x0000058010069810 */ /* 0x000fe20007f1e0ff */
[----:B------:R-:W-:Y:S01]  /*4a20*/  UPLOP3.LUT UP3, UPT, UPT, UPT, UPT, 0x80, 0x8 ;  /* 0x000000000008789c */ /* 0x000fe20003f6f070 */
[----:B------:R-:W-:Y:S01]  /*4a30*/  R2UR UR23, R86 ;  /* 0x00000000561772ca */ /* 0x000fe200000e0000 */
[----:B------:R-:W-:Y:S01]  /*4a40*/  UMOV UR20, 0x0 ;  /* 0x0000000000147882 */ /* 0x000fe20000000000 */
[----:B------:R-:W-:Y:S01]  /*4a50*/  @!P1 R2UR UR7, R6 ;  /* 0x00000000060792ca */ /* 0x000fe200000e0000 */
[----:B--2---:R-:W-:Y:S01]  /*4a60*/  @!P1 IMAD.X R0, RZ, RZ, R17, P0 ;  /* 0x000000ffff009224 */ /* 0x004fe200000e0611 */
[----:B------:R-:W-:Y:S01]  /*4a70*/  UMOV UR21, 0x10000000 ;  /* 0x1000000000157882 */ /* 0x000fe20000000000 */
[----:B------:R-:W-:Y:S01]  /*4a80*/  VOTEU.ALL UP0, P1 ;  /* 0x0000000000ff7886 */ /* 0x000fe20000800000 */
[----:B------:R-:W-:Y:S02]  /*4a90*/  R2UR UR22, R87 ;  /* 0x00000000571672ca */ /* 0x000fe400000e0000 */
[----:B------:R-:W-:Y:S02]  /*4aa0*/  @!P1 R2UR UR4, R0 ;  /* 0x00000000000492ca */ /* 0x000fe400000e0000 */
[----:B------:R-:W-:Y:S01]  /*4ab0*/  @!UP0 UIADD3 UR10, UPT, UPT, UR10, 0x20, URZ ;  /* 0x000000200a0a8890 */ /* 0x000fe2000fffe0ff */
[C---:B------:R-:W-:Y:S02]  /*4ac0*/  ISETP.NE.AND P0, PT, R14.reuse, 0x2, PT ;  /* 0x000000020e00780c */ /* 0x040fe40003f05270 */
[----:B------:R-:W-:Y:S02]  /*4ad0*/  UIADD3 UR30, UPT, UPT, UR13, UR23, URZ ;  /* 0x000000170d1e7290 */ /* 0x000fe4000fffe0ff */
[----:B------:R-:W-:Y:S01]  /*4ae0*/  IMAD.U32 R8, RZ, RZ, UR7 ;  /* 0x00000007ff087e24 */ /* 0x000fe2000f8e00ff */
[----:B------:R-:W-:Y:S02]  /*4af0*/  SEL R0, RZ, 0x1, P0 ;  /* 0x00000001ff007807 */ /* 0x000fe40000000000 */
[----:B------:R-:W-:Y:S01]  /*4b00*/  SEL R14, R14, RZ, P0 ;  /* 0x000000ff0e0e7207 */ /* 0x000fe20000000000 */
[----:B------:R-:W-:Y:S01]  /*4b10*/  UIADD3 UR25, UPT, UPT, UR14, UR22, URZ ;  /* 0x000000160e197290 */ /* 0x000fe2000fffe0ff */
[----:B------:R-:W-:Y:S01]  /*4b20*/  @!P1 R2UR UR18, R8 ;  /* 0x00000000081292ca */ /* 0x000fe200000e0000 */
[----:B------:R-:W-:Y:S01]  /*4b30*/  IMAD.U32 R9, RZ, RZ, UR4 ;  /* 0x00000004ff097e24 */ /* 0x000fe2000f8e00ff */
[----:B------:R-:W-:Y:S01]  /*4b40*/  @!UP0 ULEA UR4, UR6, UR24, 0xd ;  /* 0x0000001806048291 */ /* 0x000fe2000f8e68ff */
[----:B------:R-:W-:Y:S03]  /*4b50*/  LOP3.LUT R13, R13, R0, RZ, 0x3c, !PT ;  /* 0x000000000d0d7212 */ /* 0x000fe600078e3cff */
[----:B------:R-:W-:Y:S01]  /*4b60*/  @!P1 R2UR UR19, R9 ;  /* 0x00000000091392ca */ /* 0x000fe200000e0000 */
[----:B------:R-:W-:Y:S02]  /*4b70*/  @!UP0 UIADD3 UR8, UPT, UPT, UR4, 0x200, URZ ;  /* 0x0000020004088890 */ /* 0x000fe4000fffe0ff */
[----:B---3--:R-:W-:Y:S01]  /*4b80*/  UPRMT UR4, UR12, 0x654, UR9 ;  /* 0x000006540c047896 */ /* 0x008fe20008000009 */
[----:B------:R-:W-:Y:S02]  /*4b90*/  VOTEU.ALL UP0, P1 ;  /* 0x0000000000ff7886 */ /* 0x000fe40000800000 */
[----:B------:R-:W-:Y:S01]  /*4ba0*/  UMOV UR12, UR36 ;  /* 0x00000024000c7c82 */ /* 0x000fe20008000000 */
[----:B------:R-:W-:Y:S06]  /*4bb0*/  UMOV UR36, UR26 ;  /* 0x0000001a00247c82 */ /* 0x000fec0008000000 */
[----:B------:R2:W-:Y:S01]  /*4bc0*/  @!UP0 UTMALDG.3D [UR8], [UR18], desc[UR20] ;  /* 0x00001408120085b4 */ /* 0x0005e20008011000 */
[----:B------:R4:W-:Y:S01]  /*4bd0*/  @!P1 SYNCS.ARRIVE.TRANS64.RED.A0TR RZ, [UR5+0x40], R7 ;  /* 0x00004007ffff99a7 */ /* 0x0009e20008300405 */
[----:B------:R-:W-:Y:S01]  /*4be0*/  SYNCS.ARRIVE.TRANS64.RED.A1T0 RZ, [UR4], RZ ;  /* 0x000000ffffff79a7 */ /* 0x000fe20008100404 */
[----:B------:R-:W-:Y:S04]  /*4bf0*/  UIADD3 UR4, UPT, UPT, UR6, 0x1, URZ ;  /* 0x0000000106047890 */ /* 0x000fe8000fffe0ff */
[----:B------:R-:W-:Y:S04]  /*4c00*/  UISETP.NE.AND UP0, UPT, UR4, 0x3, UPT ;  /* 0x000000030400788c */ /* 0x000fe8000bf05270 */
[----:B------:R-:W-:Y:S06]  /*4c10*/  USEL UR5, URZ, 0x1, UP0 ;  /* 0x00000001ff057887 */ /* 0x000fec0008000000 */
[----:B------:R-:W-:Y:S01]  /*4c20*/  LOP3.LUT R15, R15, UR5, RZ, 0x3c, !PT ;  /* 0x000000050f0f7c12 */ /* 0x000fe2000f8e3cff */
[----:B--2---:R-:W-:Y:S01]  /*4c30*/  USEL UR12, UR4, URZ, UP0 ;  /* 0x000000ff040c7287 */ /* 0x004fe20008000000 */
[----:B------:R-:W-:Y:S11]  /*4c40*/  BRA.U UP1, `(.L_x_83) ;  /* 0xfffffff101e87547 */ /* 0x000ff6000b83ffff */
[----:B------:R-:W-:Y:S01]  /*4c50*/  UIADD3 UR24, UPT, UPT, UR24, 0x58, URZ ;  /* 0x0000005818187890 */ /* 0x000fe2000fffe0ff */
[----:B------:R-:W-:-:S03]  /*4c60*/  SHF.L.U32 R3, R15, 0x1f, RZ ;  /* 0x0000001f0f037819 */ /* 0x000fc600000006ff */
[----:B------:R-:W-:-:S09]  /*4c70*/  ULEA UR4, UR12, UR24, 0x3 ;  /* 0x000000180c047291 */ /* 0x000fd2000f8e18ff */
[----:B------:R-:W2:Y:S02]  /*4c80*/  SYNCS.PHASECHK.TRANS64.TRYWAIT P0, [UR4], R3 ;  /* 0x00000003ff0075a7 */ /* 0x000ea40008001104 */
[----:B--2---:R-:W-:Y:S05]  /*4c90*/  @!P0 BRA `(.L_x_84) ;  /* 0x0000003400f88947 */ /* 0x004fea0003800000 */
.L_x_156:
[----:B------:R-:W-:-:S04]  /*4ca0*/  UIADD3 UR4, UPT, UPT, UR12, 0x1, URZ ;  /* 0x000000010c047890 */ /* 0x000fc8000fffe0ff */
[----:B------:R-:W-:-:S04]  /*4cb0*/  UISETP.NE.AND UP0, UPT, UR4, 0x3, UPT ;  /* 0x000000030400788c */ /* 0x000fc8000bf05270 */
[----:B------:R-:W-:Y:S02]  /*4cc0*/  USEL UR6, URZ, 0x1, UP0 ;  /* 0x00000001ff067887 */ /* 0x000fe40008000000 */
[----:B------:R-:W-:-:S04]  /*4cd0*/  USEL UR4, UR4, URZ, UP0 ;  /* 0x000000ff04047287 */ /* 0x000fc80008000000 */
[----:B------:R-:W-:Y:S01]  /*4ce0*/  ULEA UR5, UR4, UR24, 0x3 ;  /* 0x0000001804057291 */ /* 0x000fe2000f8e18ff */
[----:B------:R-:W-:-:S04]  /*4cf0*/  LOP3.LUT R15, R15, UR6, RZ, 0x3c, !PT ;  /* 0x000000060f0f7c12 */ /* 0x000fc8000f8e3cff */
[----:B--2---:R-:W-:-:S04]  /*4d00*/  SHF.L.U32 R3, R15, 0x1f, RZ ;  /* 0x0000001f0f037819 */ /* 0x004fc800000006ff */
[----:B------:R-:W2:Y:S02]  /*4d10*/  SYNCS.PHASECHK.TRANS64.TRYWAIT P0, [UR5], R3 ;  /* 0x00000003ff0075a7 */ /* 0x000ea40008001105 */
[----:B--2---:R-:W-:Y:S05]  /*4d20*/  @!P0 BRA `(.L_x_85) ;  /* 0x0000003400ec8947 */ /* 0x004fea0003800000 */
.L_x_158:
[----:B------:R-:W-:-:S04]  /*4d30*/  UIADD3 UR4, UPT, UPT, UR4, 0x1, URZ ;  /* 0x0000000104047890 */ /* 0x000fc8000fffe0ff */
[----:B------:R-:W-:-:S04]  /*4d40*/  UISETP.NE.AND UP0, UPT, UR4, 0x3, UPT ;  /* 0x000000030400788c */ /* 0x000fc8000bf05270 */
[----:B------:R-:W-:Y:S02]  /*4d50*/  USEL UR5, URZ, 0x1, UP0 ;  /* 0x00000001ff057887 */ /* 0x000fe40008000000 */
[----:B------:R-:W-:-:S04]  /*4d60*/  USEL UR4, UR4, URZ, UP0 ;  /* 0x000000ff04047287 */ /* 0x000fc80008000000 */
[----:B------:R-:W-:Y:S01]  /*4d70*/  ULEA UR4, UR4, UR24, 0x3 ;  /* 0x0000001804047291 */ /* 0x000fe2000f8e18ff */
[----:B--2---:R-:W-:-:S04]  /*4d80*/  LOP3.LUT R3, R15, UR5, RZ, 0x3c, !PT ;  /* 0x000000050f037c12 */ /* 0x004fc8000f8e3cff */
[----:B------:R-:W-:Y:S01]  /*4d90*/  SHF.L.U32 R3, R3, 0x1f, RZ ;  /* 0x0000001f03037819 */ /* 0x000fe200000006ff */
[----:B------:R-:W-:-:S07]  /*4da0*/  IMAD.U32 R0, RZ, RZ, UR4 ;  /* 0x00000004ff007e24 */ /* 0x000fce000f8e00ff */
.L_x_86:
[----:B--2---:R2:W3:Y:S02]  /*4db0*/  SYNCS.PHASECHK.TRANS64.TRYWAIT P0, [R0+URZ], R3 ;  /* 0x00000003000075a7 */ /* 0x0044e400080011ff */
[----:B---3--:R-:W-:Y:S05]  /*4dc0*/  @!P0 NANOSLEEP.SYNCS 0x989680 ;  /* 0x009896800000895d */ /* 0x008fea0003900000 */
[----:B------:R-:W3:Y:S02]  /*4dd0*/  @!P0 SYNCS.PHASECHK.TRANS64 P0, [R0+URZ], R3 ;  /* 0x00000003000085a7 */ /* 0x000ee400080010ff */
[----:B-1-3--:R-:W-:Y:S05]  /*4de0*/  @P0 EXIT ;  /* 0x000000000000094d */ /* 0x00afea0003800000 */
[----:B------:R-:W-:Y:S05]  /*4df0*/  BRA `(.L_x_86) ;  /* 0xfffffffc00ec7947 */ /* 0x000fea000383ffff */
.L_x_74:
[----:B------:R-:W-:-:S06]  /*4e00*/  UISETP.GE.AND UP0, UPT, UR22, 0x4, UPT ;  /* 0x000000041600788c */ /* 0x000fcc000bf06270 */
[----:B------:R-:W-:-:S13]  /*4e10*/  PLOP3.LUT P0, PT, PT, PT, UP0, 0x80, 0x8 ;  /* 0x000000000008781c */ /* 0x000fda0003f0f008 */
[----:B------:R-:W-:Y:S05]  /*4e20*/  @!P0 EXIT ;  /* 0x000000000000894d */ /* 0x000fea0003800000 */
[----:B------:R-:W1:Y:S08]  /*4e30*/  S2UR UR4, SR_CgaCtaId ;  /* 0x00000000000479c3 */ /* 0x000e700000008800 */
[----:B------:R-:W-:Y:S01]  /*4e40*/  BAR.SYNC.DEFER_BLOCKING 0x6, 0xa0 ;  /* 0x0182800000007b1d */ /* 0x000fe20000010000 */
[C---:B------:R-:W-:Y:S01]  /*4e50*/  IMAD.SHL.U32 R3, R91.reuse, 0x20, RZ ;  /* 0x000000205b037824 */ /* 0x040fe200078e00ff */
[C---:B------:R-:W-:Y:S01]  /*4e60*/  LOP3.LUT R92, R91.reuse, 0x2, RZ, 0xc0, !PT ;  /* 0x000000025b5c7812 */ /* 0x040fe200078ec0ff */
[C---:B------:R-:W-:Y:S01]  /*4e70*/  IMAD.SHL.U32 R96, R91.reuse, 0x4, RZ ;  /* 0x000000045b607824 */ /* 0x040fe200078e00ff */
[C---:B------:R-:W-:Y:S01]  /*4e80*/  LOP3.LUT R97, R91.reuse, 0x60, RZ, 0xc0, !PT ;  /* 0x000000605b617812 */ /* 0x040fe200078ec0ff */
[----:B------:R-:W-:Y:S01]  /*4e90*/  IMAD.U32 R37, R91, 0x10000, RZ ;  /* 0x000100005b257824 */ /* 0x000fe200078e00ff */
[----:B------:R-:W-:-:S02]  /*4ea0*/  UMOV UR47, 0x400 ;  /* 0x00000400002f7882 */ /* 0x000fc40000000000 */
[----:B------:R-:W2:Y:S01]  /*4eb0*/  LDC.64 R78, c[0x0][0x8b0] ;  /* 0x00022c00ff4e7b82 */ /* 0x000ea20000000a00 */
[----:B------:R-:W-:Y:S01]  /*4ec0*/  LOP3.LUT R5, R3, 0xc0, RZ, 0xc0, !PT ;  /* 0x000000c003057812 */ /* 0x000fe200078ec0ff */
[----:B------:R-:W-:Y:S01]  /*4ed0*/  HFMA2 R36, -RZ, RZ, 0, 0 ;  /* 0x00000000ff247431 */ /* 0x000fe200000001ff */
[----:B------:R-:W-:Y:S01]  /*4ee0*/  LOP3.LUT R91, R91, 0x4, RZ, 0xc0, !PT ;  /* 0x000000045b5b7812 */ /* 0x000fe200078ec0ff */
[----:B------:R-:W-:Y:S01]  /*4ef0*/  IMAD.MOV.U32 R94, RZ, RZ, RZ ;  /* 0x000000ffff5e7224 */ /* 0x000fe200078e00ff */
[----:B------:R-:W-:Y:S01]  /*4f00*/  LOP3.LUT R96, R5, 0x18, R96, 0xf8, !PT ;  /* 0x0000001805607812 */ /* 0x000fe200078ef860 */
[----:B------:R-:W-:Y:S01]  /*4f10*/  IMAD.MOV.U32 R90, RZ, RZ, RZ ;  /* 0x000000ffff5a7224 */ /* 0x000fe200078e00ff */
[----:B------:R-:W-:Y:S01]  /*4f20*/  LOP3.LUT R37, R37, 0x600000, RZ, 0xc0, !PT ;  /* 0x0060000025257812 */ /* 0x000fe200078ec0ff */
[----:B------:R-:W3:Y:S01]  /*4f30*/  LDC.64 R76, c[0x0][0x8a8] ;  /* 0x00022a00ff4c7b82 */ /* 0x000ee20000000a00 */
[----:B------:R-:W-:Y:S01]  /*4f40*/  IADD3 R95, PT, PT, -R91, 0x2, RZ ;  /* 0x000000025b5f7810 */ /* 0x000fe20007ffe1ff */
[----:B------:R-:W-:Y:S01]  /*4f50*/  IMAD.MOV R92, RZ, RZ, -R92 ;  /* 0x000000ffff5c7224 */ /* 0x000fe200078e0a5c */
[----:B------:R-:W-:Y:S01]  /*4f60*/  LOP3.LUT R96, R96, 0xf20, R3, 0xf8, !PT ;  /* 0x00000f2060607812 */ /* 0x000fe200078ef803 */
[----:B------:R-:W4:Y:S01]  /*4f70*/  LDCU UR62, c[0x0][0x370] ;  /* 0x00006e00ff3e77ac */ /* 0x000f220008000800 */
[----:B------:R-:W-:Y:S01]  /*4f80*/  MOV R93, RZ ;  /* 0x000000ff005d7202 */ /* 0x000fe20000000f00 */
[----:B------:R-:W-:Y:S01]  /*4f90*/  IMAD.SHL.U32 R95, R95, 0x10, RZ ;  /* 0x000000105f5f7824 */ /* 0x000fe200078e00ff */
[----:B------:R-:W-:Y:S01]  /*4fa0*/  IADD3 R91, PT, PT, -R91, RZ, RZ ;  /* 0x000000ff5b5b7210 */ /* 0x000fe20007ffe1ff */
[----:B-1----:R-:W-:Y:S01]  /*4fb0*/  ULEA UR47, UR4, UR47, 0x18 ;  /* 0x0000002f042f7291 */ /* 0x002fe2000f8ec0ff */
[----:B------:R-:W1:Y:S01]  /*4fc0*/  LDCU.64 UR4, c[0x0][0x890] ;  /* 0x00011200ff0477ac */ /* 0x000e620008000a00 */
[----:B------:R-:W-:Y:S01]  /*4fd0*/  UMOV UR54, 0x1 ;  /* 0x0000000100367882 */ /* 0x000fe20000000000 */
[----:B------:R-:W-:Y:S01]  /*4fe0*/  UMOV UR46, URZ ;  /* 0x000000ff002e7c82 */ /* 0x000fe20008000000 */
[----:B------:R-:W2:Y:S05]  /*4ff0*/  LDCU UR41, c[0x0][0xb0c] ;  /* 0x00016180ff2977ac */ /* 0x000eaa0008000800 */
[----:B------:R-:W4:Y:S01]  /*5000*/  LDS R0, [UR47+0x130] ;  /* 0x0001302fff007984 */ /* 0x000f220008000800 */
[----:B------:R-:W2:Y:S01]  /*5010*/  LDCU UR39, c[0x0][0xb30] ;  /* 0x00016600ff2777ac */ /* 0x000ea20008000800 */
[----:B------:R-:W2:Y:S01]  /*5020*/  LDCU.64 UR60, c[0x0][0x888] ;  /* 0x00011100ff3c77ac */ /* 0x000ea20008000a00 */
[----:B-1----:R-:W-:Y:S01]  /*5030*/  IMAD.U32 R99, RZ, RZ, UR4 ;  /* 0x00000004ff637e24 */ /* 0x002fe2000f8e00ff */
[----:B------:R-:W-:Y:S01]  /*5040*/  UIADD3 UR4, UPT, UPT, UR47, 0x200, URZ ;  /* 0x000002002f047890 */ /* 0x000fe2000fffe0ff */
[----:B------:R-:W-:Y:S01]  /*5050*/  IMAD.U32 R98, RZ, RZ, UR5 ;  /* 0x00000005ff627e24 */ /* 0x000fe2000f8e00ff */
[----:B------:R-:W1:Y:S04]  /*5060*/  LDCU.64 UR42, c[0x0][0xb28] ;  /* 0x00016500ff2a77ac */ /* 0x000e680008000a00 */
[----:B------:R-:W-:Y:S01]  /*5070*/  LEA R96, R96, UR4, 0x1 ;  /* 0x0000000460607c11 */ /* 0x000fe2000f8e08ff */
[----:B------:R-:W1:Y:S01]  /*5080*/  LDCU.128 UR56, c[0x0][0xb10] ;  /* 0x00016200ff3877ac */ /* 0x000e620008000c00 */
[----:B------:R-:W1:Y:S01]  /*5090*/  LDCU UR55, c[0x0][0x374] ;  /* 0x00006e80ff3777ac */ /* 0x000e620008000800 */
[----:B------:R-:W-:Y:S01]  /*50a0*/  UMOV UR53, URZ ;  /* 0x000000ff00357c82 */ /* 0x000fe20008000000 */
[----:B------:R-:W-:Y:S01]  /*50b0*/  UMOV UR52, URZ ;  /* 0x000000ff00347c82 */ /* 0x000fe20008000000 */
[----:B----4-:R-:W-:Y:S01]  /*50c0*/  IADD3 R37, PT, PT, R0, R37, RZ ;  /* 0x0000002500257210 */ /* 0x010fe20007ffe0ff */
[----:B-123--:R-:W-:-:S07]  /*50d0*/  IMAD.U32 R0, RZ, RZ, UR4 ;  /* 0x00000004ff007e24 */ /* 0x00efce000f8e00ff */
.L_x_117:
[C---:B------:R-:W-:Y:S02]  /*50e0*/  LEA R3, R90.reuse, UR47, 0x3 ;  /* 0x0000002f5a037c11 */ /* 0x040fe4000f8e18ff */
[----:B------:R-:W-:Y:S02]  /*50f0*/  SHF.L.U32 R0, R93, 0x1f, RZ ;  /* 0x0000001f5d007819 */ /* 0x000fe400000006ff */
[----:B------:R-:W-:Y:S02]  /*5100*/  LEA R5, R90, UR47, 0x4 ;  /* 0x0000002f5a057c11 */ /* 0x000fe4000f8e20ff */
[----:B-1----:R-:W1:Y:S02]  /*5110*/  SYNCS.PHASECHK.TRANS64.TRYWAIT P0, [R3+URZ+0x80], R0 ;  /* 0x00008000030075a7 */ /* 0x002e6400080011ff */
[----:B-1----:R-:W-:Y:S05]  /*5120*/  @!P0 BRA `(.L_x_87) ;  /* 0x0000003400048947 */ /* 0x002fea0003800000 */
.L_x_159:
        /* <DEDUP_REMOVED lines=8> */
[----:B--2---:R-:W-:Y:S11]  /*51b0*/  LOP3.LUT P0, RZ, R6, 0x1, RZ, 0xc0, !PT ;  /* 0x0000000106ff7812 */ /* 0x004ff6000780c0ff */
[----:B------:R-:W-:Y:S02]  /*51c0*/  @!UPT UIADD3 URZ, UPT, UPT, URZ, URZ, URZ ;  /* 0x000000fffffff290 */ /* 0x000fe4000fffe0ff */
[----:B---3--:R-:W-:Y:S01]  /*51d0*/  VOTEU.ANY UP1, P0 ;  /* 0x0000000000ff7886 */ /* 0x008fe20000020100 */
[----:B------:R-:W-:Y:S01]  /*51e0*/  PLOP3.LUT P0, PT, PT, PT, UP1, 0x80, 0x8 ;  /* 0x000000000008781c */ /* 0x000fe20003f0f018 */
[----:B------:R-:W-:Y:S06]  /*51f0*/  UP2UR UR4, UPR, URZ, 0x2 ;  /* 0x00000002ff047883 */ /* 0x000fec0008000000 */
[----:B------:R-:W-:Y:S06]  /*5200*/  IMAD.U32 R100, RZ, RZ, UR4 ;  /* 0x00000004ff647e24 */ /* 0x000fec000f8e00ff */
[----:B-1----:R-:W-:Y:S02]  /*5210*/  @P0 SHF.R.U32.HI R0, RZ, 0x10, R5 ;  /* 0x00000010ff000819 */ /* 0x002fe40000011605 */
        /* <DEDUP_REMOVED lines=12> */
[----:B------:R-:W2:Y:S01]  /*52e0*/  LDCU UR12, c[0x0][0xb20] ;  /* 0x00016400ff0c77ac */ /* 0x000ea20008000800 */
[----:B------:R-:W-:Y:S02]  /*52f0*/  UIMAD.WIDE.U32 UR4, UR55, UR59, URZ ;  /* 0x0000003b370472a5 */ /* 0x000fe4000f8e00ff */
[----:B------:R-:W-:Y:S02]  /*5300*/  UIMAD.WIDE.U32 UR6, UR62, UR56, URZ ;  /* 0x000000383e0672a5 */ /* 0x000fe4000f8e00ff */
[----:B------:R-:W-:Y:S02]  /*5310*/  UISETP.NE.AND UP0, UPT, UR58, 0x1, UPT ;  /* 0x000000013a00788c */ /* 0x000fe4000bf05270 */
[----:B------:R-:W-:Y:S02]  /*5320*/  UIMAD.WIDE.U32 UR8, UR37, UR59, URZ ;  /* 0x0000003b250872a5 */ /* 0x000fe4000f8e00ff */
[----:B------:R-:W-:Y:S02]  /*5330*/  UIMAD.WIDE.U32 UR10, UR38, UR56, URZ ;  /* 0x00000038260a72a5 */ /* 0x000fe4000f8e00ff */
[----:B------:R-:W-:Y:S02]  /*5340*/  UISETP.NE.AND UP1, UPT, UR41, 0x1, UPT ;  /* 0x000000012900788c */ /* 0x000fe4000bf25270 */
[----:B------:R-:W-:Y:S01]  /*5350*/  UISETP.NE.AND UP2, UPT, UR40, 0x1, UPT ;  /* 0x000000012800788c */ /* 0x000fe2000bf45270 */
[----:B------:R-:W-:Y:S02]  /*5360*/  UMOV UR4, UR5 ;  /* 0x0000000500047c82 */ /* 0x000fe40008000000 */
[----:B--2---:R-:W-:Y:S03]  /*5370*/  USHF.R.U32.HI UR5, URZ, UR12, UR4 ;  /* 0x0000000cff057299 */ /* 0x004fe60008011604 */
[----:B------:R-:W-:Y:S02]  /*5380*/  UMOV UR4, UR7 ;  /* 0x0000000700047c82 */ /* 0x000fe40008000000 */
[----:B------:R-:W-:Y:S02]  /*5390*/  USHF.R.U32.HI UR7, URZ, UR57, UR4 ;  /* 0x00000039ff077299 */ /* 0x000fe40008011604 */
[----:B------:R-:W-:Y:S02]  /*53a0*/  USEL UR4, UR55, UR5, !UP0 ;  /* 0x0000000537047287 */ /* 0x000fe4000c000000 */
[----:B------:R-:W-:Y:S01]  /*53b0*/  USEL UR7, UR62, UR7, !UP1 ;  /* 0x000000073e077287 */ /* 0x000fe2000c800000 */
[----:B------:R-:W-:Y:S01]  /*53c0*/  UMOV UR5, UR9 ;  /* 0x0000000900057c82 */ /* 0x000fe20008000000 */
[----:B------:R-:W-:Y:S02]  /*53d0*/  UIMAD.WIDE.U32 UR8, UR4, UR42, URZ ;  /* 0x0000002a040872a5 */ /* 0x000fe4000f8e00ff */
[----:B------:R-:W-:Y:S03]  /*53e0*/  USHF.R.U32.HI UR6, URZ, UR12, UR5 ;  /* 0x0000000cff067299 */ /* 0x000fe60008011605 */
[----:B------:R-:W-:Y:S01]  /*53f0*/  UMOV UR5, UR11 ;  /* 0x0000000b00057c82 */ /* 0x000fe20008000000 */
[----:B------:R-:W-:Y:S02]  /*5400*/  UIMAD.WIDE.U32 UR10, UR7, UR42, URZ ;  /* 0x0000002a070a72a5 */ /* 0x000fe4000f8e00ff */
[----:B------:R-:W-:Y:S02]  /*5410*/  USHF.R.U32.HI UR12, URZ, UR57, UR5 ;  /* 0x00000039ff0c7299 */ /* 0x000fe40008011605 */
[----:B------:R-:W-:Y:S01]  /*5420*/  USEL UR6, UR37, UR6, !UP0 ;  /* 0x0000000625067287 */ /* 0x000fe2000c000000 */
[----:B------:R-:W-:Y:S02]  /*5430*/  UMOV UR5, UR9 ;  /* 0x0000000900057c82 */ /* 0x000fe40008000000 */
[----:B------:R-:W-:Y:S01]  /*5440*/  UMOV UR10, UR11 ;  /* 0x0000000b000a7c82 */ /* 0x000fe20008000000 */
[----:B------:R-:W-:Y:S02]  /*5450*/  @UP2 USHF.R.U32.HI UR4, URZ, UR43, UR5 ;  /* 0x0000002bff042299 */ /* 0x000fe40008011605 */
[----:B------:R-:W-:Y:S02]  /*5460*/  @UP2 USHF.R.U32.HI UR7, URZ, UR43, UR10 ;  /* 0x0000002bff072299 */ /* 0x000fe4000801160a */
[----:B------:R-:W-:Y:S02]  /*5470*/  UIMAD UR4, UR40, UR4, URZ ;  /* 0x00000004280472a4 */ /* 0x000fe4000f8e02ff */
[----:B------:R-:W-:Y:S02]  /*5480*/  UIMAD.WIDE.U32 UR10, UR6, UR42, URZ ;  /* 0x0000002a060a72a5 */ /* 0x000fe4000f8e00ff */
[----:B------:R-:W-:Y:S02]  /*5490*/  USEL UR5, UR38, UR12, !UP1 ;  /* 0x0000000c26057287 */ /* 0x000fe4000c800000 */
[----:B------:R-:W-:Y:S02]  /*54a0*/  UIMAD UR8, UR40, UR7, URZ ;  /* 0x00000007280872a4 */ /* 0x000fe4000f8e02ff */
[----:B------:R-:W-:Y:S03]  /*54b0*/  UISETP.GE.AND UP0, UPT, UR6, UR4, UPT ;  /* 0x000000040600728c */ /* 0x000fe6000bf06270 */
[----:B------:R-:W-:Y:S01]  /*54c0*/  UMOV UR4, UR11 ;  /* 0x0000000b00047c82 */ /* 0x000fe20008000000 */
[----:B------:R-:W-:Y:S02]  /*54d0*/  UISETP.GE.OR UP0, UPT, UR5, UR8, UP0 ;  /* 0x000000080500728c */ /* 0x000fe40008706670 */
[----:B------:R-:W-:Y:S02]  /*54e0*/  USHF.R.U32.HI UR4, URZ, UR43, UR4 ;  /* 0x0000002bff047299 */ /* 0x000fe40008011604 */
[----:B------:R-:W-:Y:S02]  /*54f0*/  UIMAD.WIDE.U32 UR8, UR5, UR42, URZ ;  /* 0x0000002a050872a5 */ /* 0x000fe4000f8e00ff */
[----:B------:R-:W-:Y:S02]  /*5500*/  USEL UR11, UR6, UR4, !UP2 ;  /* 0x00000004060b7287 */ /* 0x000fe4000d000000 */
[----:B------:R-:W-:Y:S02]  /*5510*/  UIADD3 UR8, UPT, UPT, -UR5, URZ, URZ ;  /* 0x000000ff05087290 */ /* 0x000fe4000fffe1ff */
[----:B------:R-:W-:Y:S01]  /*5520*/  UIADD3 UR10, UPT, UPT, -UR11, URZ, URZ ;  /* 0x000000ff0b0a7290 */ /* 0x000fe2000fffe1ff */
[----:B------:R-:W-:Y:S01]  /*5530*/  @!UP0 UMOV UR4, UR9 ;  /* 0x0000000900048c82 */ /* 0x000fe20008000000 */
[----:B------:R-:W-:Y:S02]  /*5540*/  UIADD3 UR9, UPT, UPT, -UR6, URZ, URZ ;  /* 0x000000ff06097290 */ /* 0x000fe4000fffe1ff */
[----:B------:R-:W-:Y:S02]  /*5550*/  @!UP0 USHF.R.U32.HI UR4, URZ, UR43, UR4 ;  /* 0x0000002bff048299 */ /* 0x000fe40008011604 */
[----:B------:R-:W-:Y:S02]  /*5560*/  UIMAD UR10, UR40, UR10, UR6 ;  /* 0x0000000a280a72a4 */ /* 0x000fe4000f8e0206 */
[----:B------:R-:W-:Y:S04]  /*5570*/  @!UP0 USEL UR4, UR5, UR4, !UP2 ;  /* 0x0000000405048287 */ /* 0x000fe8000d000000 */
[----:B------:R-:W-:Y:S02]  /*5580*/  @!UP0 UIMAD UR10, UR7, UR10, UR4 ;  /* 0x0000000a070a82a4 */ /* 0x000fe4000f8e0204 */
[----:B------:R-:W-:Y:S02]  /*5590*/  @!UP0 UIADD3 UR11, UPT, UPT, UR11, -UR4, URZ ;  /* 0x800000040b0b8290 */ /* 0x000fe4000fffe0ff */
[----:B------:R-:W-:Y:S02]  /*55a0*/  UIMAD UR7, UR41, UR8, UR38 ;  /* 0x00000008290772a4 */ /* 0x000fe4000f8e0226 */
[----:B------:R-:W-:Y:S02]  /*55b0*/  @!UP0 UIMAD UR6, UR11, UR40, UR5 ;  /* 0x000000280b0682a4 */ /* 0x000fe4000f8e0205 */
[----:B------:R-:W-:Y:S01]  /*55c0*/  UIMAD UR4, UR58, UR9, UR37 ;  /* 0x000000093a0472a4 */ /* 0x000fe2000f8e0225 */
[----:B------:R-:W-:Y:S02]  /*55d0*/  @!UP0 UMOV UR5, UR10 ;  /* 0x0000000a00058c82 */ /* 0x000fe40008000000 */
[----:B------:R-:W-:Y:S02]  /*55e0*/  UIMAD UR38, UR5, UR41, UR7 ;  /* 0x00000029052672a4 */ /* 0x000fe4000f8e0207 */
[----:B------:R-:W-:Y:S11]  /*55f0*/  UIMAD UR37, UR6, UR58, UR4 ;  /* 0x0000003a062572a4 */ /* 0x000ff6000f8e0204 */
[----:B------:R-:W-:Y:S01]  /*5600*/  @!UPT UIADD3 URZ, UPT, UPT, URZ, URZ, URZ ;  /* 0x000000fffffff290 */ /* 0x000fe2000fffe0ff */
.L_x_88:
[----:B------:R-:W-:Y:S01]  /*5610*/  UISETP.NE.AND UP0, UPT, UR39, 0x1, UPT ;  /* 0x000000012700788c */ /* 0x000fe2000bf05270 */
[----:B------:R-:W-:Y:S01]  /*5620*/  IADD3 R90, PT, PT, R90, 0x1, RZ ;  /* 0x000000015a5a7810 */ /* 0x000fe20007ffe0ff */
[----:B------:R-:W-:Y:S02]  /*5630*/  UIADD3 UR11, UPT, UPT, UR47, 0x200, URZ ;  /* 0x000002002f0b7890 */ /* 0x000fe4000fffe0ff */
[----:B------:R-:W-:Y:S02]  /*5640*/  USHF.L.U32 UR50, UR25, 0x7, URZ ;  /* 0x0000000719327899 */ /* 0x000fe400080006ff */
[----:B------:R-:W-:Y:S05]  /*5650*/  USHF.L.U32 UR49, UR30, 0x6, URZ ;  /* 0x000000061e317899 */ /* 0x000fea00080006ff */
[----:B------:R-:W2:Y:S01]  /*5660*/  @!UP0 LDCU.128 UR12, c[0x0][0xb10] ;  /* 0x00016200ff0c87ac */ /* 0x000ea20008000c00 */
[----:B------:R-:W3:Y:S01]  /*5670*/  @!UP0 LDCU UR5, c[0x0][0xb0c] ;  /* 0x00016180ff0587ac */ /* 0x000ee20008000800 */
[----:B------:R-:W4:Y:S01]  /*5680*/  @!UP0 LDCU UR10, c[0x0][0xb20] ;  /* 0x00016400ff0a87ac */ /* 0x000f220008000800 */
[----:B--2---:R-:W-:Y:S02]  /*5690*/  UIMAD.WIDE.U32 UR8, UR38, UR12, URZ ;  /* 0x0000000c260872a5 */ /* 0x004fe4000f8e00ff */
[----:B------:R-:W-:Y:S02]  /*56a0*/  UIMAD.WIDE.U32 UR6, UR37, UR15, URZ ;  /* 0x0000000f250672a5 */ /* 0x000fe4000f8e00ff */
[----:B------:R-:W-:Y:S03]  /*56b0*/  @!UP0 UISETP.NE.AND UP1, UPT, UR14, 0x1, UPT ;  /* 0x000000010e00888c */ /* 0x000fe6000bf25270 */
[----:B------:R-:W-:Y:S01]  /*56c0*/  @!UP0 UMOV UR4, UR9 ;  /* 0x0000000900048c82 */ /* 0x000fe20008000000 */
[----:B---3--:R-:W-:Y:S02]  /*56d0*/  @!UP0 UISETP.NE.AND UP2, UPT, UR5, 0x1, UPT ;  /* 0x000000010500888c */ /* 0x008fe4000bf45270 */
[----:B------:R-:W-:Y:S01]  /*56e0*/  @!UP0 USHF.R.U32.HI UR4, URZ, UR13, UR4 ;  /* 0x0000000dff048299 */ /* 0x000fe20008011604 */
[----:B------:R-:W-:Y:S02]  /*56f0*/  @!UP0 UMOV UR6, UR7 ;  /* 0x0000000700068c82 */ /* 0x000fe40008000000 */
[----:B----4-:R-:W-:Y:S02]  /*5700*/  @!UP0 USHF.R.U32.HI UR6, URZ, UR10, UR6 ;  /* 0x0000000aff068299 */ /* 0x010fe40008011606 */
[----:B------:R-:W-:Y:S02]  /*5710*/  @!UP0 USEL UR7, UR38, UR4, !UP2 ;  /* 0x0000000426078287 */ /* 0x000fe4000d000000 */
[----:B------:R-:W-:Y:S04]  /*5720*/  @!UP0 USEL UR6, UR37, UR6, !UP1 ;  /* 0x0000000625068287 */ /* 0x000fe8000c800000 */
[----:B------:R-:W-:Y:S02]  /*5730*/  @!UP0 UIADD3 UR4, UPT, UPT, -UR7, UR6, URZ ;  /* 0x0000000607048290 */ /* 0x000fe4000fffe1ff */
[----:B------:R-:W-:Y:S02]  /*5740*/  @!UP0 UIADD3 UR6, UPT, UPT, UR7, -UR6, URZ ;  /* 0x8000000607068290 */ /* 0x000fe4000fffe0ff */
[----:B------:R-:W-:Y:S02]  /*5750*/  @!UP0 UIMAD UR38, UR4, UR5, UR38 ;  /* 0x00000005042682a4 */ /* 0x000fe4000f8e0226 */
[----:B------:R-:W-:Y:S02]  /*5760*/  @!UP0 UIMAD UR37, UR6, UR14, UR37 ;  /* 0x0000000e062582a4 */ /* 0x000fe4000f8e0225 */
[----:B------:R-:W-:Y:S09]  /*5770*/  ULOP3.LUT UP0, URZ, UR11, 0x1b0, URZ, 0xc0, !UPT ;  /* 0x000001b00bff7892 */ /* 0x000ff2000f80c0ff */
[----:B------:R-:W-:Y:S05]  /*5780*/  BRA.U !UP0, `(.L_x_89) ;  /* 0x00000001087c7547 */ /* 0x000fea000b800000 */
[----:B------:R-:W2:Y:S01]  /*5790*/  LDCU.64 UR8, c[0x4][0x80] ;  /* 0x01001000ff0877ac */ /* 0x000ea20008000a00 */
[----:B------:R-:W-:Y:S01]  /*57a0*/  MOV R2, 0x0 ;  /* 0x0000000000027802 */ /* 0x000fe20000000f00 */
[----:B------:R-:W-:Y:S02]  /*57b0*/  HFMA2 R12, -RZ, RZ, 0, 5.9604644775390625e-08 ;  /* 0x00000001ff0c7431 */ /* 0x000fe400000001ff */
[----:B------:R-:W-:Y:S01]  /*57c0*/  IMAD.MOV.U32 R8, RZ, RZ, 0x70 ;  /* 0x00000070ff087424 */ /* 0x000fe200078e00ff */
[----:B------:R3:W4:Y:S01]  /*57d0*/  LDC.64 R14, c[0x4][R2] ;  /* 0x01000000020e7b82 */ /* 0x0007220000000a00 */
[----:B------:R-:W1:Y:S01]  /*57e0*/  LDCU.64 UR6, c[0x4][0x88] ;  /* 0x01001100ff0677ac */ /* 0x000e620008000a00 */
[----:B------:R-:W-:Y:S01]  /*57f0*/  IMAD.MOV.U32 R13, RZ, RZ, RZ ;  /* 0x000000ffff0d7224 */ /* 0x000fe200078e00ff */
[----:B------:R-:W1:Y:S01]  /*5800*/  LDCU.64 UR4, c[0x4][0x8] ;  /* 0x01000100ff0477ac */ /* 0x000e620008000a00 */
[----:B--2---:R-:W-:Y:S01]  /*5810*/  MOV R5, UR9 ;  /* 0x0000000900057c02 */ /* 0x004fe20008000f00 */
[----:B------:R-:W-:Y:S01]  /*5820*/  IMAD.U32 R4, RZ, RZ, UR8 ;  /* 0x00000008ff047e24 */ /* 0x000fe2000f8e00ff */
[----:B-1----:R-:W-:Y:S01]  /*5830*/  MOV R7, UR7 ;  /* 0x0000000700077c02 */ /* 0x002fe20008000f00 */
[----:B------:R-:W-:Y:S01]  /*5840*/  IMAD.U32 R6, RZ, RZ, UR6 ;  /* 0x00000006ff067e24 */ /* 0x000fe2000f8e00ff */
[----:B------:R-:W-:Y:S01]  /*5850*/  MOV R11, UR5 ;  /* 0x00000005000b7c02 */ /* 0x000fe20008000f00 */
[----:B------:R-:W-:Y:S02]  /*5860*/  IMAD.U32 R10, RZ, RZ, UR4 ;  /* 0x00000004ff0a7e24 */ /* 0x000fe4000f8e00ff */
[----:B------:R-:W-:Y:S07]  /*5870*/  LEPC R20, `(.L_x_90) ;  /* 0x000000001014794e */ /* 0x000fee0000000000 */
[----:B---345:R-:W-:Y:S05]  /*5880*/  CALL.ABS.NOINC R14 ;  /* 0x000000000e007343 */ /* 0x038fea0003c00000 */
.L_x_90:
[----:B------:R-:W1:Y:S01]  /*5890*/  LDCU.64 UR8, c[0x4][0x80] ;  /* 0x01001000ff0877ac */ /* 0x000e620008000a00 */
[----:B------:R-:W2:Y:S01]  /*58a0*/  LDC.64 R2, c[0x4][R2] ;  /* 0x0100000002027b82 */ /* 0x000ea20000000a00 */
[----:B------:R-:W-:Y:S02]  /*58b0*/  HFMA2 R12, -RZ, RZ, 0, 5.9604644775390625e-08 ;  /* 0x00000001ff0c7431 */ /* 0x000fe400000001ff */
[----:B------:R-:W-:Y:S02]  /*58c0*/  IMAD.MOV.U32 R8, RZ, RZ, 0x70 ;  /* 0x00000070ff087424 */ /* 0x000fe400078e00ff */
[----:B------:R-:W-:Y:S01]  /*58d0*/  IMAD.MOV.U32 R13, RZ, RZ, RZ ;  /* 0x000000ffff0d7224 */ /* 0x000fe200078e00ff */
[----:B------:R-:W3:Y:S01]  /*58e0*/  LDCU.64 UR6, c[0x4][0x88] ;  /* 0x01001100ff0677ac */ /* 0x000ee20008000a00 */
[----:B------:R-:W4:Y:S01]  /*58f0*/  LDCU.64 UR4, c[0x4][0x8] ;  /* 0x01000100ff0477ac */ /* 0x000f220008000a00 */
[----:B-1----:R-:W-:Y:S02]  /*5900*/  MOV R4, UR8 ;  /* 0x0000000800047c02 */ /* 0x002fe40008000f00 */
[----:B------:R-:W-:Y:S02]  /*5910*/  MOV R5, UR9 ;  /* 0x0000000900057c02 */ /* 0x000fe40008000f00 */
[----:B---3--:R-:W-:Y:S01]  /*5920*/  MOV R7, UR7 ;  /* 0x0000000700077c02 */ /* 0x008fe20008000f00 */
[----:B------:R-:W-:Y:S01]  /*5930*/  IMAD.U32 R6, RZ, RZ, UR6 ;  /* 0x00000006ff067e24 */ /* 0x000fe2000f8e00ff */
[----:B----4-:R-:W-:Y:S01]  /*5940*/  MOV R11, UR5 ;  /* 0x00000005000b7c02 */ /* 0x010fe20008000f00 */
[----:B------:R-:W-:Y:S02]  /*5950*/  IMAD.U32 R10, RZ, RZ, UR4 ;  /* 0x00000004ff0a7e24 */ /* 0x000fe4000f8e00ff */
[----:B------:R-:W-:Y:S07]  /*5960*/  LEPC R20, `(.L_x_89) ;  /* 0x000000001014794e */ /* 0x000fee0000000000 */
[----:B--2---:R-:W-:Y:S05]  /*5970*/  CALL.ABS.NOINC R2 ;  /* 0x0000000002007343 */ /* 0x004fea0003c00000 */
.L_x_89:
[----:B------:R-:W-:Y:S02]  /*5980*/  R2UR UR6, R88 ;  /* 0x00000000580672ca */ /* 0x000fe400000e0000 */
[----:B------:R-:W-:Y:S02]  /*5990*/  R2UR UR5, R99 ;  /* 0x00000000630572ca */ /* 0x000fe400000e0000 */
[----:B------:R-:W-:Y:S02]  /*59a0*/  R2UR UR4, R98 ;  /* 0x00000000620472ca */ /* 0x000fe400000e0000 */
[----:B------:R-:W-:Y:S02]  /*59b0*/  ISETP.NE.U32.AND P4, PT, R78, RZ, PT ;  /* 0x000000ff4e00720c */ /* 0x000fe40003f85070 */
[----:B------:R-:W-:Y:S02]  /*59c0*/  ISETP.NE.U32.AND P2, PT, RZ, UR60, PT ;  /* 0x0000003cff007c0c */ /* 0x000fe4000bf45070 */
[----:B------:R-:W-:Y:S02]  /*59d0*/  ISETP.NE.AND.EX P4, PT, R79, RZ, PT, P4 ;  /* 0x000000ff4f00720c */ /* 0x000fe40003f85340 */
[----:B------:R-:W-:Y:S01]  /*59e0*/  ISETP.NE.AND.EX P2, PT, RZ, UR61, PT, P2 ;  /* 0x0000003dff007c0c */ /* 0x000fe2000bf45320 */
[----:B------:R-:W-:Y:S02]  /*59f0*/  UISETP.NE.AND UP2, UPT, UR6, URZ, UPT ;  /* 0x000000ff0600728c */ /* 0x000fe4000bf45270 */
[----:B------:R-:W-:Y:S04]  /*5a00*/  UISETP.NE.U32.AND UP0, UPT, UR5, URZ, UPT ;  /* 0x000000ff0500728c */ /* 0x000fe8000bf05070 */
[----:B------:R-:W-:Y:S01]  /*5a10*/  UISETP.NE.AND.EX UP1, UPT, UR4, URZ, UPT, UP0 ;  /* 0x000000ff0400728c */ /* 0x000fe2000bf25300 */
[----:B------:R-:W-:Y:S01]  /*5a20*/  PLOP3.LUT P1, PT, PT, PT, UP2, 0x80, 0x8 ;  /* 0x000000000008781c */ /* 0x000fe20003f2f028 */
[----:B------:R-:W-:Y:S03]  /*5a30*/  UPLOP3.LUT UP0, UPT, UPT, UPT, UPT, 0x40, 0x4 ;  /* 0x000000000004789c */ /* 0x000fe60003f0e870 */
[----:B------:R-:W-:Y:S06]  /*5a40*/  @UP2 UPLOP3.LUT UP0, UPT, UPT, UPT, UP1, 0x80, 0x8 ;  /* 0x000000000008289c */ /* 0x000fec0003f0f010 */
[----:B------:R-:W-:Y:S01]  /*5a50*/  PLOP3.LUT P0, PT, PT, PT, UP0, 0x80, 0x8 ;  /* 0x000000000008781c */ /* 0x000fe20003f0f008 */
[----:B------:R-:W-:Y:S01]  /*5a60*/  @!UPT UIADD3 URZ, UPT, UPT, URZ, URZ, URZ ;  /* 0x000000fffffff290 */ /* 0x000fe2000fffe0ff */
[----:B------:R-:W-:Y:S11]  /*5a70*/  BRA.U !UP1, `(.L_x_91) ;  /* 0x0000000109407547 */ /* 0x000ff6000b800000 */
[----:B------:R-:W-:Y:S01]  /*5a80*/  UISETP.NE.U32.AND UP0, UPT, UR60, URZ, UPT ;  /* 0x000000ff3c00728c */ /* 0x000fe2000bf05070 */
[----:B------:R-:W-:Y:S01]  /*5a90*/  R2UR UR6, R99 ;  /* 0x00000000630672ca */ /* 0x000fe200000e0000 */
[----:B------:R-:W2:Y:S01]  /*5aa0*/  LDCU.64 UR8, c[0x0][0x358] ;  /* 0x00006b00ff0877ac */ /* 0x000ea20008000a00 */
[----:B------:R-:W-:Y:S02]  /*5ab0*/  HFMA2 R84, -RZ, RZ, 0, 5.9604644775390625e-08 ;  /* 0x00000001ff547431 */ /* 0x000fe400000001ff */
[----:B-1----:R-:W-:Y:S01]  /*5ac0*/  IMAD.MOV.U32 R0, RZ, RZ, 0x1 ;  /* 0x00000001ff007424 */ /* 0x002fe200078e00ff */
[----:B------:R-:W-:Y:S06]  /*5ad0*/  UISETP.NE.AND.EX UP0, UPT, UR61, URZ, UPT, UP0 ;  /* 0x000000ff3d00728c */ /* 0x000fec000bf05300 */
[----:B------:R-:W-:Y:S05]  /*5ae0*/  PLOP3.LUT P3, PT, PT, PT, UP0, 0x80, 0x8 ;  /* 0x000000000008781c */ /* 0x000fea0003f6f008 */
[----:B------:R-:W1:Y:S01]  /*5af0*/  @UP0 LDCU.64 UR4, c[0x0][0x888] ;  /* 0x00011100ff0407ac */ /* 0x000e620008000a00 */
[----:B------:R-:W-:Y:S07]  /*5b00*/  @UP0 UIMAD UR6, UR36, UR6, URZ ;  /* 0x00000006240602a4 */ /* 0x000fee000f8e02ff */
[----:B------:R-:W-:Y:S01]  /*5b10*/  @!P3 PRMT R84, R0, 0x7610, R84 ;  /* 0x000076100054b816 */ /* 0x000fe20000000054 */
[----:B-1----:R-:W-:Y:S06]  /*5b20*/  @UP0 UIMAD.WIDE UR4, UR6, 0x4, UR4 ;  /* 0x00000004060408a5 */ /* 0x002fec000f8e0204 */
[----:B------:R-:W-:Y:S02]  /*5b30*/  IMAD.U32 R2, RZ, RZ, UR4 ;  /* 0x00000004ff027e24 */ /* 0x000fe4000f8e00ff */
[----:B------:R-:W-:Y:S03]  /*5b40*/  IMAD.U32 R3, RZ, RZ, UR5 ;  /* 0x00000005ff037e24 */ /* 0x000fe6000f8e00ff */
[----:B------:R-:W1:Y:S02]  /*5b50*/  @!UP0 LDCU UR4, c[0x0][0x880] ;  /* 0x00011000ff0487ac */ /* 0x000e640008000800 */
[----:B--2--5:R2:W5:Y:S02]  /*5b60*/  @P3 LDG.E R41, desc[UR8][R2.64] ;  /* 0x0000000802293981 */ /* 0x024564000c1e1900 */
[----:B-12---:R-:W-:Y:S02]  /*5b70*/  @!P3 MOV R41, UR4 ;  /* 0x000000040029bc02 */ /* 0x006fe40008000f00 */
.L_x_91:
[----:B------:R-:W-:Y:S05]  /*5b80*/  @!P4 BRA `(.L_x_92) ;  /* 0x000000000024c947 */ /* 0x000fea0003800000 */
[----:B------:R-:W-:Y:S01]  /*5b90*/  ISETP.NE.U32.AND P3, PT, R76, RZ, PT ;  /* 0x000000ff4c00720c */ /* 0x000fe20003f65070 */
[----:B------:R-:W2:Y:S03]  /*5ba0*/  LDCU.64 UR4, c[0x0][0x358] ;  /* 0x00006b00ff0477ac */ /* 0x000ea60008000a00 */
[----:B------:R-:W-:Y:S11]  /*5bb0*/  ISETP.NE.AND.EX P3, PT, R77, RZ, PT, P3 ;  /* 0x000000ff4d00720c */ /* 0x000ff60003f65330 */
[----:B------:R-:W-:Y:S02]  /*5bc0*/  @!UPT UIADD3 URZ, UPT, UPT, URZ, URZ, URZ ;  /* 0x000000fffffff290 */ /* 0x000fe4000fffe0ff */
[----:B------:R-:W3:Y:S01]  /*5bd0*/  @P3 LDC.64 R2, c[0x0][0x8a8] ;  /* 0x00022a00ff023b82 */ /* 0x000ee20000000a00 */
[----:B-1----:R-:W-:Y:S04]  /*5be0*/  @P3 IMAD R0, R78, UR36, RZ ;  /* 0x000000244e003c24 */ /* 0x002fe8000f8e02ff */
[----:B---3--:R-:W-:Y:S05]  /*5bf0*/  @P3 IMAD.WIDE R2, R0, 0x4, R2 ;  /* 0x0000000400023825 */ /* 0x008fea00078e0202 */
[----:B--2--5:R2:W5:Y:S02]  /*5c00*/  @P3 LDG.E R38, desc[UR4][R2.64] ;  /* 0x0000000402263981 */ /* 0x024564000c1e1900 */
[----:B--2---:R-:W3:Y:S02]  /*5c10*/  @!P3 LDC R38, c[0x0][0x8a0] ;  /* 0x00022800ff26bb82 */ /* 0x004ee40000000800 */
.L_x_92:
[----:B-----5:R-:W-:Y:S01]  /*5c20*/  FSETP.NEU.AND P3, PT, R41, RZ, PT ;  /* 0x000000ff2900720b */ /* 0x020fe20003f6d000 */
[----:B------:R-:W-:Y:S01]  /*5c30*/  ULOP3.LUT UR4, UR54, 0x1, URZ, 0x3c, !UPT ;  /* 0x0000000136047892 */ /* 0x000fe2000f8e3cff */
[----:B------:R-:W-:Y:S01]  /*5c40*/  SEL R5, RZ, 0xffffffff, P2 ;  /* 0xffffffffff057807 */ /* 0x000fe20001000000 */
[----:B------:R-:W-:Y:S01]  /*5c50*/  IMAD.U32 R103, RZ, RZ, UR46 ;  /* 0x0000002eff677e24 */ /* 0x000fe2000f8e00ff */
[----:B------:R-:W-:Y:S01]  /*5c60*/  @P1 LOP3.LUT P2, RZ, R84, 0xff, RZ, 0xc0, !PT ;  /* 0x000000ff54ff1812 */ /* 0x000fe2000784c0ff */
[----:B------:R-:W-:Y:S01]  /*5c70*/  IMAD.SHL.U32 R81, R92, 0x10, RZ ;  /* 0x000000105c517824 */ /* 0x000fe200078e00ff */
[----:B------:R-:W-:Y:S01]  /*5c80*/  @P1 SEL R2, RZ, 0xffffffff, P3 ;  /* 0xffffffffff021807 */ /* 0x000fe20001800000 */
[----:B------:R-:W-:Y:S01]  /*5c90*/  IMAD.U32 R110, RZ, RZ, UR4 ;  /* 0x00000004ff6e7e24 */ /* 0x000fe2000f8e00ff */
[----:B------:R-:W-:Y:S01]  /*5ca0*/  LEA R102, R36, UR47, 0x3 ;  /* 0x0000002f24667c11 */ /* 0x000fe2000f8e18ff */
[----:B------:R-:W-:Y:S01]  /*5cb0*/  IMAD.SHL.U32 R103, R103, 0x2000, RZ ;  /* 0x0000200067677824 */ /* 0x000fe200078e00ff */
[----:B------:R-:W-:Y:S01]  /*5cc0*/  @P0 SEL R2, R5, R2, !P2 ;  /* 0x0000000205020207 */ /* 0x000fe20005000000 */
[----:B------:R-:W-:Y:S01]  /*5cd0*/  IMAD.SHL.U32 R80, R91, 0x10, RZ ;  /* 0x000000105b507824 */ /* 0x000fe200078e00ff */
[----:B------:R-:W-:Y:S01]  /*5ce0*/  SHF.L.U32 R3, R94, 0x1f, RZ ;  /* 0x0000001f5e037819 */ /* 0x000fe200000006ff */
[----:B------:R-:W-:Y:S01]  /*5cf0*/  IMAD.IADD R83, R96, 0x1, R103 ;  /* 0x0000000160537824 */ /* 0x000fe200078e0267 */
[----:B------:R-:W-:Y:S01]  /*5d00*/  @P1 LOP3.LUT R2, R2, 0x1, RZ, 0xc0, !PT ;  /* 0x0000000102021812 */ /* 0x000fe200078ec0ff */
[----:B------:R-:W-:Y:S01]  /*5d10*/  BSSY B1, `(.L_x_93) ;  /* 0x0000039000017945 */ /* 0x000fe20003800000 */
[----:B------:R-:W-:Y:S01]  /*5d20*/  PLOP3.LUT P2, PT, PT, PT, UP1, 0x80, 0x8 ;  /* 0x000000000008781c */ /* 0x000fe20003f4f018 */
[----:B------:R-:W-:Y:S01]  /*5d30*/  IMAD.IADD R82, R83, 0x1, R81 ;  /* 0x0000000153527824 */ /* 0x000fe200078e0251 */
[----:B------:R-:W-:Y:S01]  /*5d40*/  ISETP.NE.U32.OR P5, PT, R2, 0x1, !P1 ;  /* 0x000000010200780c */ /* 0x000fe20004fa5470 */
[----:B------:R-:W-:Y:S01]  /*5d50*/  IMAD.U32 R2, RZ, RZ, UR46 ;  /* 0x0000002eff027e24 */ /* 0x000fe2000f8e00ff */
[----:B------:R-:W-:Y:S01]  /*5d60*/  LOP3.LUT P4, R89, R84, 0xff, RZ, 0xc0, !PT ;  /* 0x000000ff54597812 */ /* 0x000fe2000788c0ff */
[----:B------:R-:W-:Y:S01]  /*5d70*/  IMAD.MOV.U32 R108, RZ, RZ, 0x1 ;  /* 0x00000001ff6c7424 */ /* 0x000fe200078e00ff */
[----:B------:R-:W-:Y:S01]  /*5d80*/  P2R R101, PR, RZ, 0x20 ;  /* 0x00000020ff657803 */ /* 0x000fe20000000000 */
[----:B------:R-:W-:Y:S01]  /*5d90*/  IMAD R39, R36, 0x40, R37 ;  /* 0x0000004024277824 */ /* 0x000fe200078e0225 */
[----:B-1----:R-:W-:Y:S01]  /*5da0*/  LEA R0, R2, UR47, 0x3 ;  /* 0x0000002f02007c11 */ /* 0x002fe2000f8e18ff */
[----:B------:R-:W-:Y:S01]  /*5db0*/  IMAD.U32 R109, RZ, RZ, UR46 ;  /* 0x0000002eff6d7e24 */ /* 0x000fe2000f8e00ff */
[----:B------:R-:W-:Y:S02]  /*5dc0*/  SEL R2, RZ, 0xffffffff, P3 ;  /* 0xffffffffff027807 */ /* 0x000fe40001800000 */
[----:B------:R-:W-:Y:S02]  /*5dd0*/  CS2R R74, SRZ ;  /* 0x00000000004a7805 */ /* 0x000fe4000001ff00 */
[----:B------:R-:W-:Y:S02]  /*5de0*/  CS2R R72, SRZ ;  /* 0x0000000000487805 */ /* 0x000fe4000001ff00 */
[----:B------:R-:W-:Y:S02]  /*5df0*/  CS2R R66, SRZ ;  /* 0x0000000000427805 */ /* 0x000fe4000001ff00 */
[----:B------:R-:W-:Y:S02]  /*5e00*/  @P2 SEL R2, R5, R2, !P4 ;  /* 0x0000000205022207 */ /* 0x000fe40006000000 */
[----:B------:R-:W-:Y:S02]  /*5e10*/  CS2R R64, SRZ ;  /* 0x0000000000407805 */ /* 0x000fe4000001ff00 */
[----:B------:R-:W-:Y:S02]  /*5e20*/  @P5 SHF.L.U32 R7, R110, 0x1f, RZ ;  /* 0x0000001f6e075819 */ /* 0x000fe400000006ff */
[----:B------:R-:W-:Y:S02]  /*5e30*/  CS2R R58, SRZ ;  /* 0x00000000003a7805 */ /* 0x000fe4000001ff00 */
[----:B------:R-:W-:Y:S02]  /*5e40*/  LOP3.LUT R2, R2, 0x1, RZ, 0xc0, !PT ;  /* 0x0000000102027812 */ /* 0x000fe400078ec0ff */
[----:B------:R-:W-:Y:S01]  /*5e50*/  CS2R R56, SRZ ;  /* 0x0000000000387805 */ /* 0x000fe2000001ff00 */
[----:B------:R-:W1:Y:S01]  /*5e60*/  @P5 SYNCS.PHASECHK.TRANS64.TRYWAIT P1, [R0+URZ+0x40], R7 ;  /* 0x00004007000055a7 */ /* 0x000e6200080211ff */
[----:B------:R-:W-:Y:S02]  /*5e70*/  CS2R R50, SRZ ;  /* 0x0000000000327805 */ /* 0x000fe4000001ff00 */
[----:B------:R-:W-:Y:S02]  /*5e80*/  ISETP.NE.U32.AND P2, PT, R2, 0x1, PT ;  /* 0x000000010200780c */ /* 0x000fe40003f45070 */
[----:B------:R-:W-:Y:S01]  /*5e90*/  CS2R R48, SRZ ;  /* 0x0000000000307805 */ /* 0x000fe2000001ff00 */
[----:B------:R-:W-:Y:S01]  /*5ea0*/  IMAD.IADD R47, R83, 0x1, R80 ;  /* 0x00000001532f7824 */ /* 0x000fe200078e0250 */
[----:B------:R-:W-:Y:S01]  /*5eb0*/  P2R R111, PR, RZ, 0x4 ;  /* 0x00000004ff6f7803 */ /* 0x000fe20000000000 */
[----:B------:R-:W-:Y:S01]  /*5ec0*/  IMAD.IADD R46, R95, 0x1, R82 ;  /* 0x000000015f2e7824 */ /* 0x000fe200078e0252 */
[----:B------:R2:W4:Y:S01]  /*5ed0*/  SYNCS.PHASECHK.TRANS64.TRYWAIT P0, [R102+URZ+0xa0], R3 ;  /* 0x0000a003660075a7 */ /* 0x00052200080011ff */
[----:B-1----:R-:W-:Y:S01]  /*5ee0*/  @P5 SEL R108, RZ, 0x1, !P1 ;  /* 0x00000001ff6c5807 */ /* 0x002fe20004800000 */
[----:B--2---:R-:W-:Y:S06]  /*5ef0*/  @!P5 BRA `(.L_x_94) ;  /* 0x000000000068d947 */ /* 0x004fec0003800000 */
[----:B------:R-:W-:Y:S01]  /*5f00*/  ISETP.NE.AND P1, PT, R108, RZ, PT ;  /* 0x000000ff6c00720c */ /* 0x000fe20003f25270 */
[----:B------:R-:W-:Y:S01]  /*5f10*/  BSSY B0, `(.L_x_95) ;  /* 0x000000d000007945 */ /* 0x000fe20003800000 */
[----:B------:R-:W-:Y:S02]  /*5f20*/  CS2R R50, SRZ ;  /* 0x0000000000327805 */ /* 0x000fe4000001ff00 */
[----:B------:R-:W-:Y:S02]  /*5f30*/  CS2R R48, SRZ ;  /* 0x0000000000307805 */ /* 0x000fe4000001ff00 */
[----:B------:R-:W-:Y:S02]  /*5f40*/  CS2R R58, SRZ ;  /* 0x00000000003a7805 */ /* 0x000fe4000001ff00 */
[----:B------:R-:W-:Y:S02]  /*5f50*/  CS2R R56, SRZ ;  /* 0x0000000000387805 */ /* 0x000fe4000001ff00 */
[----:B------:R-:W-:Y:S02]  /*5f60*/  CS2R R66, SRZ ;  /* 0x0000000000427805 */ /* 0x000fe4000001ff00 */
[----:B------:R-:W-:Y:S02]  /*5f70*/  CS2R R64, SRZ ;  /* 0x0000000000407805 */ /* 0x000fe4000001ff00 */
[----:B------:R-:W-:Y:S02]  /*5f80*/  CS2R R74, SRZ ;  /* 0x00000000004a7805 */ /* 0x000fe4000001ff00 */
[----:B------:R-:W-:Y:S01]  /*5f90*/  CS2R R72, SRZ ;  /* 0x0000000000487805 */ /* 0x000fe2000001ff00 */
[----:B------:R-:W-:Y:S06]  /*5fa0*/  @P1 BRA `(.L_x_96) ;  /* 0x00000000000c1947 */ /* 0x000fec0003800000 */
[----:B------:R-:W-:Y:S04]  /*5fb0*/  SHF.L.U32 R5, R110, 0x1f, RZ ;  /* 0x0000001f6e057819 */ /* 0x000fe800000006ff */
[----:B------:R-:W1:Y:S02]  /*5fc0*/  SYNCS.PHASECHK.TRANS64.TRYWAIT P1, [R0+URZ+0x40], R5 ;  /* 0x00004005000075a7 */ /* 0x000e6400080211ff */
[----:B-1----:R-:W-:Y:S05]  /*5fd0*/  @!P1 BRA `(.L_x_97) ;  /* 0x00000024006c9947 */ /* 0x002fea0003800000 */
.L_x_96:
[----:B------:R-:W-:Y:S05]  /*5fe0*/  BSYNC B0 ;  /* 0x0000000000007941 */ /* 0x000fea0003800000 */
.L_x_95:
[----:B------:R-:W-:Y:S01]  /*5ff0*/  ISETP.NE.AND P1, PT, R111, RZ, PT ;  /* 0x000000ff6f00720c */ /* 0x000fe20003f25270 */
[----:B------:R-:W-:Y:S04]  /*6000*/  UIADD3 UR4, UPT, UPT, UR46, 0x1, URZ ;  /* 0x000000012e047890 */ /* 0x000fe8000fffe0ff */
[----:B------:R-:W-:Y:S04]  /*6010*/  UISETP.NE.AND UP0, UPT, UR4, 0x3, UPT ;  /* 0x000000030400788c */ /* 0x000fe8000bf05270 */
[----:B------:R-:W-:Y:S02]  /*6020*/  USEL UR5, URZ, 0x1, UP0 ;  /* 0x00000001ff057887 */ /* 0x000fe40008000000 */
[----:B------:R-:W-:Y:S02]  /*6030*/  USEL UR4, UR4, URZ, UP0 ;  /* 0x000000ff04047287 */ /* 0x000fe40008000000 */
[----:B------:R2:W1:Y:S02]  /*6040*/  @P1 LDS.128 R48, [R83] ;  /* 0x0000000053301984 */ /* 0x0004640000000c00 */
[----:B------:R-:W-:Y:S02]  /*6050*/  LOP3.LUT R110, R110, UR5, RZ, 0x3c, !PT ;  /* 0x000000056e6e7c12 */ /* 0x000fe4000f8e3cff */
[----:B------:R2:W1:Y:S01]  /*6060*/  @P1 LDS.128 R56, [R82+0x10] ;  /* 0x0000100052381984 */ /* 0x0004620000000c00 */
[----:B------:R-:W-:Y:S03]  /*6070*/  IMAD.U32 R109, RZ, RZ, UR4 ;  /* 0x00000004ff6d7e24 */ /* 0x000fe6000f8e00ff */
[----:B------:R2:W1:Y:S04]  /*6080*/  @P1 LDS.128 R64, [R47+0x20] ;  /* 0x000020002f401984 */ /* 0x0004680000000c00 */
[----:B------:R2:W1:Y:S02]  /*6090*/  @P1 LDS.128 R72, [R46+0x10] ;  /* 0x000010002e481984 */ /* 0x0004640000000c00 */
.L_x_94:
[----:B------:R-:W-:Y:S05]  /*60a0*/  BSYNC B1 ;  /* 0x0000000000017941 */ /* 0x000fea0003800000 */
.L_x_93:
[----:B-1----:R-:W-:Y:S04]  /*60b0*/  SHF.R.U32.HI R0, RZ, 0x15, R39 ;  /* 0x00000015ff007819 */ /* 0x002fe80000011627 */
[----:B------:R-:W-:Y:S01]  /*60c0*/  LOP3.LUT P1, RZ, R0, 0x3, R85, 0x48, !PT ;  /* 0x0000000300ff7812 */ /* 0x000fe20007824855 */
[----:B------:R-:W-:Y:S01]  /*60d0*/  @!UPT UIADD3 URZ, UPT, UPT, URZ, URZ, URZ ;  /* 0x000000fffffff290 */ /* 0x000fe2000fffe0ff */
[----:B----4-:R-:W-:Y:S11]  /*60e0*/  @P0 BRA `(.L_x_98) ;  /* 0x0000000000080947 */ /* 0x010ff60003800000 */
[----:B------:R-:W1:Y:S02]  /*60f0*/  SYNCS.PHASECHK.TRANS64.TRYWAIT P0, [R102+URZ+0xa0], R3 ;  /* 0x0000a003660075a7 */ /* 0x000e6400080011ff */
[----:B-1----:R-:W-:Y:S05]  /*6100*/  @!P0 BRA `(.L_x_99) ;  /* 0x0000002400348947 */ /* 0x002fea0003800000 */
.L_x_98:
[----:B------:R-:W-:Y:S05]  /*6110*/  @!P1 BRA `(.L_x_100) ;  /* 0x0000000000409947 */ /* 0x000fea0003800000 */
[----:B------:R-:W4:Y:S01]  /*6120*/  LDCU.64 UR8, c[0x4][0x70] ;  /* 0x01000e00ff0877ac */ /* 0x000f220008000a00 */
[----:B-1----:R-:W-:Y:S01]  /*6130*/  MOV R3, 0x0 ;  /* 0x0000000000037802 */ /* 0x002fe20000000f00 */
[----:B------:R-:W-:Y:S02]  /*6140*/  HFMA2 R12, -RZ, RZ, 0, 5.9604644775390625e-08 ;  /* 0x00000001ff0c7431 */ /* 0x000fe400000001ff */
[----:B------:R-:W-:Y:S02]  /*6150*/  IMAD.MOV.U32 R8, RZ, RZ, 0x192 ;  /* 0x00000192ff087424 */ /* 0x000fe400078e00ff */
[----:B------:R-:W-:Y:S01]  /*6160*/  IMAD.MOV.U32 R13, RZ, RZ, RZ ;  /* 0x000000ffff0d7224 */ /* 0x000fe200078e00ff */
[----:B------:R-:W1:Y:S01]  /*6170*/  LDCU.64 UR6, c[0x4][0x78] ;  /* 0x01000f00ff0677ac */ /* 0x000e620008000a00 */
[----:B------:R-:W2:Y:S01]  /*6180*/  LDC.64 R2, c[0x4][R3] ;  /* 0x0100000003027b82 */ /* 0x000ea20000000a00 */
[----:B------:R-:W5:Y:S01]  /*6190*/  LDCU.64 UR4, c[0x4][0x10] ;  /* 0x01000200ff0477ac */ /* 0x000f620008000a00 */
[----:B----4-:R-:W-:Y:S01]  /*61a0*/  MOV R5, UR9 ;  /* 0x0000000900057c02 */ /* 0x010fe20008000f00 */
[----:B------:R-:W-:Y:S01]  /*61b0*/  IMAD.U32 R4, RZ, RZ, UR8 ;  /* 0x00000008ff047e24 */ /* 0x000fe2000f8e00ff */
[----:B-1----:R-:W-:Y:S01]  /*61c0*/  MOV R7, UR7 ;  /* 0x0000000700077c02 */ /* 0x002fe20008000f00 */
[----:B------:R-:W-:Y:S01]  /*61d0*/  IMAD.U32 R6, RZ, RZ, UR6 ;  /* 0x00000006ff067e24 */ /* 0x000fe2000f8e00ff */
[----:B-----5:R-:W-:Y:S01]  /*61e0*/  MOV R11, UR5 ;  /* 0x00000005000b7c02 */ /* 0x020fe20008000f00 */
[----:B------:R-:W-:Y:S02]  /*61f0*/  IMAD.U32 R10, RZ, RZ, UR4 ;  /* 0x00000004ff0a7e24 */ /* 0x000fe4000f8e00ff */
[----:B------:R-:W-:Y:S07]  /*6200*/  LEPC R20, `(.L_x_100) ;  /* 0x000000001014794e */ /* 0x000fee0000000000 */
[----:B--23--:R-:W-:Y:S05]  /*6210*/  CALL.ABS.NOINC R2 ;  /* 0x0000000002007343 */ /* 0x00cfea0003c00000 */
.L_x_100:
[C---:B------:R-:W-:Y:S01]  /*6220*/  SHF.L.U32 R40, R48.reuse, 0x10, RZ ;  /* 0x0000001030287819 */ /* 0x040fe200000006ff */
[----:B------:R-:W-:Y:S05]  /*6230*/  WARPSYNC.ALL ;  /* 0x0000000000007948 */ /* 0x000fea0003800000 */
[----:B------:R-:W-:Y:S01]  /*6240*/  R2UR UR4, R39 ;  /* 0x00000000270472ca */ /* 0x000fe200000e0000 */
[----:B------:R-:W-:Y:S01]  /*6250*/  BSSY.RECONVERGENT B0, `(.L_x_101) ;  /* 0x0000087000007945 */ /* 0x000fe20003800200 */
[----:B------:R-:W-:Y:S02]  /*6260*/  LOP3.LUT R43, R48, 0xffff0000, RZ, 0xc0, !PT ;  /* 0xffff0000302b7812 */ /* 0x000fe400078ec0ff */
[----:B------:R-:W-:Y:S02]  /*6270*/  SHF.L.U32 R42, R49, 0x10, RZ ;  /* 0x00000010312a7819 */ /* 0x000fe400000006ff */
[----:B------:R-:W-:Y:S02]  /*6280*/  SHF.L.U32 R45, R51, 0x10, RZ ;  /* 0x00000010332d7819 */ /* 0x000fe400000006ff */
[----:B------:R-:W-:Y:S02]  /*6290*/  LOP3.LUT R44, R75, 0xffff0000, RZ, 0xc0, !PT ;  /* 0xffff00004b2c7812 */ /* 0x000fe400078ec0ff */
[----:B------:R-:W-:Y:S03]  /*62a0*/  ISETP.NE.AND P0, PT, R97, RZ, PT ;  /* 0x000000ff6100720c */ /* 0x000fe60003f05270 */
[----:B------:R-:W3:Y:S02]  /*62b0*/  LDTM.x32 R4, tmem[UR4] ;  /* 0x00000004000479ee */ /* 0x000ee400082c0000 */
[C---:B---3--:R-:W-:Y:S01]  /*62c0*/  FMUL R0, R38.reuse, R4 ;  /* 0x0000000426007220 */ /* 0x048fe20000400000 */
[C---:B------:R-:W-:Y:S01]  /*62d0*/  FMUL R2, R38.reuse, R5 ;  /* 0x0000000526027220 */ /* 0x040fe20000400000 */
[C---:B-1----:R-:W-:Y:S01]  /*62e0*/  FMUL R3, R38.reuse, R6 ;  /* 0x0000000626037220 */ /* 0x042fe20000400000 */
[----:B------:R-:W-:Y:S01]  /*62f0*/  FMUL R7, R38, R7 ;  /* 0x0000000726077220 */ /* 0x000fe20000400000 */
[----:B------:R-:W-:Y:S01]  /*6300*/  FFMA R0, R41, R40, R0 ;  /* 0x0000002829007223 */ /* 0x000fe20000000000 */
[----:B------:R-:W-:Y:S01]  /*6310*/  LOP3.LUT R40, R49, 0xffff0000, RZ, 0xc0, !PT ;  /* 0xffff000031287812 */ /* 0x000fe200078ec0ff */
[C---:B------:R-:W-:Y:S01]  /*6320*/  FFMA R2, R41.reuse, R43, R2 ;  /* 0x0000002b29027223 */ /* 0x040fe20000000002 */
[C---:B------:R-:W-:Y:S01]  /*6330*/  SHF.L.U32 R43, R50.reuse, 0x10, RZ ;  /* 0x00000010322b7819 */ /* 0x040fe200000006ff */
[C---:B------:R-:W-:Y:S01]  /*6340*/  FFMA R3, R41.reuse, R42, R3 ;  /* 0x0000002a29037223 */ /* 0x040fe20000000003 */
[----:B------:R-:W-:Y:S01]  /*6350*/  LOP3.LUT R42, R50, 0xffff0000, RZ, 0xc0, !PT ;  /* 0xffff0000322a7812 */ /* 0x000fe200078ec0ff */
[----:B------:R-:W-:Y:S01]  /*6360*/  FMUL R4, R38, R8 ;  /* 0x0000000826047220 */ /* 0x000fe20000400000 */
[----:B------:R-:W-:Y:S01]  /*6370*/  F2FP.BF16.F32.PACK_AB R52, R2, R0 ;  /* 0x000000000234723e */ /* 0x000fe200000010ff */
[----:B------:R-:W-:Y:S01]  /*6380*/  FFMA R7, R41, R40, R7 ;  /* 0x0000002829077223 */ /* 0x000fe20000000007 */
[----:B------:R-:W-:Y:S01]  /*6390*/  LOP3.LUT R40, R51, 0xffff0000, RZ, 0xc0, !PT ;  /* 0xffff000033287812 */ /* 0x000fe200078ec0ff */
[C---:B------:R-:W-:Y:S01]  /*63a0*/  FMUL R5, R38.reuse, R9 ;  /* 0x0000000926057220 */ /* 0x040fe20000400000 */
[C---:B------:R-:W-:Y:S01]  /*63b0*/  FMUL R6, R38.reuse, R10 ;  /* 0x0000000a26067220 */ /* 0x040fe20000400000 */
[----:B------:R-:W-:Y:S01]  /*63c0*/  FMUL R11, R38, R11 ;  /* 0x0000000b260b7220 */ /* 0x000fe20000400000 */
[----:B------:R-:W-:Y:S01]  /*63d0*/  F2FP.BF16.F32.PACK_AB R53, R7, R3 ;  /* 0x000000030735723e */ /* 0x000fe200000010ff */
[C---:B------:R-:W-:Y:S01]  /*63e0*/  FFMA R4, R41.reuse, R43, R4 ;  /* 0x0000002b29047223 */ /* 0x040fe20000000004 */
[C---:B------:R-:W-:Y:S01]  /*63f0*/  SHF.L.U32 R43, R56.reuse, 0x10, RZ ;  /* 0x00000010382b7819 */ /* 0x040fe200000006ff */
[----:B------:R-:W-:Y:S01]  /*6400*/  FFMA R5, R41, R42, R5 ;  /* 0x0000002a29057223 */ /* 0x000fe20000000005 */
[----:B------:R-:W-:Y:S01]  /*6410*/  LOP3.LUT R42, R57, 0xffff0000, RZ, 0xc0, !PT ;  /* 0xffff0000392a7812 */ /* 0x000fe200078ec0ff */
[----:B------:R-:W-:Y:S01]  /*6420*/  FFMA R6, R41, R45, R6 ;  /* 0x0000002d29067223 */ /* 0x000fe20000000006 */
[----:B------:R-:W-:Y:S01]  /*6430*/  SHF.L.U32 R45, R57, 0x10, RZ ;  /* 0x00000010392d7819 */ /* 0x000fe200000006ff */
[----:B------:R-:W-:Y:S01]  /*6440*/  FFMA R11, R41, R40, R11 ;  /* 0x00000028290b7223 */ /* 0x000fe2000000000b */
[----:B------:R-:W-:Y:S01]  /*6450*/  LOP3.LUT R40, R56, 0xffff0000, RZ, 0xc0, !PT ;  /* 0xffff000038287812 */ /* 0x000fe200078ec0ff */
[C---:B------:R-:W-:Y:S01]  /*6460*/  FMUL R8, R38.reuse, R12 ;  /* 0x0000000c26087220 */ /* 0x040fe20000400000 */
[----:B------:R-:W-:Y:S01]  /*6470*/  F2FP.BF16.F32.PACK_AB R54, R5, R4 ;  /* 0x000000040536723e */ /* 0x000fe200000010ff */
[C---:B------:R-:W-:Y:S01]  /*6480*/  FMUL R9, R38.reuse, R13 ;  /* 0x0000000d26097220 */ /* 0x040fe20000400000 */
[----:B------:R-:W-:Y:S01]  /*6490*/  F2FP.BF16.F32.PACK_AB R55, R11, R6 ;  /* 0x000000060b37723e */ /* 0x000fe200000010ff */
[C---:B------:R-:W-:Y:S01]  /*64a0*/  FMUL R10, R38.reuse, R14 ;  /* 0x0000000e260a7220 */ /* 0x040fe20000400000 */
[----:B------:R-:W-:Y:S01]  /*64b0*/  FMUL R15, R38, R15 ;  /* 0x0000000f260f7220 */ /* 0x000fe20000400000 */
[----:B------:R-:W-:Y:S01]  /*64c0*/  FFMA R8, R41, R43, R8 ;  /* 0x0000002b29087223 */ /* 0x000fe20000000008 */
[----:B------:R-:W-:Y:S01]  /*64d0*/  SHF.L.U32 R43, R59, 0x10, RZ ;  /* 0x000000103b2b7819 */ /* 0x000fe200000006ff */
[C---:B------:R-:W-:Y:S01]  /*64e0*/  FFMA R9, R41.reuse, R40, R9 ;  /* 0x0000002829097223 */ /* 0x040fe20000000009 */
[C---:B------:R-:W-:Y:S01]  /*64f0*/  SHF.L.U32 R40, R58.reuse, 0x10, RZ ;  /* 0x000000103a287819 */ /* 0x040fe200000006ff */
        /* <DEDUP_REMOVED lines=8> */
[----:B------:R-:W-:Y:S01]  /*6580*/  FMUL R14, R38, R18 ;  /* 0x00000012260e7220 */ /* 0x000fe20000400000 */
[----:B------:R-:W-:Y:S01]  /*6590*/  FFMA R12, R41, R40, R12 ;  /* 0x00000028290c7223 */ /* 0x000fe2000000000c */
[----:B------:R-:W-:Y:S01]  /*65a0*/  LOP3.LUT R40, R59, 0xffff0000, RZ, 0xc0, !PT ;  /* 0xffff00003b287812 */ /* 0x000fe200078ec0ff */
[C---:B------:R-:W-:Y:S01]  /*65b0*/  FFMA R13, R41.reuse, R42, R13 ;  /* 0x0000002a290d7223 */ /* 0x040fe2000000000d */
[----:B------:R-:W-:Y:S01]  /*65c0*/  LOP3.LUT R42, R64, 0xffff0000, RZ, 0xc0, !PT ;  /* 0xffff0000402a7812 */ /* 0x000fe200078ec0ff */
[----:B------:R-:W-:Y:S01]  /*65d0*/  FMUL R19, R38, R19 ;  /* 0x0000001326137220 */ /* 0x000fe20000400000 */
[----:B------:R-:W-:Y:S01]  /*65e0*/  FFMA R14, R41, R43, R14 ;  /* 0x0000002b290e7223 */ /* 0x000fe2000000000e */
[----:B------:R-:W-:Y:S01]  /*65f0*/  SHF.L.U32 R43, R64, 0x10, RZ ;  /* 0x00000010402b7819 */ /* 0x000fe200000006ff */
[----:B------:R1:W-:Y:S01]  /*6600*/  STS.128 [R83], R52 ;  /* 0x0000003453007388 */ /* 0x0003e20000000c00 */
[----:B------:R-:W-:Y:S01]  /*6610*/  F2FP.BF16.F32.PACK_AB R62, R13, R12 ;  /* 0x0000000c0d3e723e */ /* 0x000fe200000010ff */
[C---:B------:R-:W-:Y:S01]  /*6620*/  FMUL R16, R38.reuse, R20 ;  /* 0x0000001426107220 */ /* 0x040fe20000400000 */
        /* <DEDUP_REMOVED lines=8> */
[C---:B------:R-:W-:Y:S01]  /*66b0*/  FFMA R17, R41.reuse, R42, R17 ;  /* 0x0000002a29117223 */ /* 0x040fe20000000011 */
[----:B------:R-:W-:Y:S01]  /*66c0*/  FFMA R18, R41, R45, R18 ;  /* 0x0000002d29127223 */ /* 0x000fe20000000012 */
[----:B------:R1:W-:Y:S01]  /*66d0*/  STS.128 [R82+0x10], R60 ;  /* 0x0000103c52007388 */ /* 0x0003e20000000c00 */
[----:B------:R-:W-:Y:S01]  /*66e0*/  SHF.L.U32 R45, R67, 0x10, RZ ;  /* 0x00000010432d7819 */ /* 0x000fe200000006ff */
[----:B------:R-:W-:Y:S01]  /*66f0*/  FFMA R23, R41, R40, R23 ;  /* 0x0000002829177223 */ /* 0x000fe20000000017 */
[----:B------:R-:W-:Y:S01]  /*6700*/  LOP3.LUT R40, R66, 0xffff0000, RZ, 0xc0, !PT ;  /* 0xffff000042287812 */ /* 0x000fe200078ec0ff */
[C---:B------:R-:W-:Y:S01]  /*6710*/  FMUL R20, R38.reuse, R24 ;  /* 0x0000001826147220 */ /* 0x040fe20000400000 */
[----:B------:R-:W-:Y:S01]  /*6720*/  LOP3.LUT R42, R67, 0xffff0000, RZ, 0xc0, !PT ;  /* 0xffff0000432a7812 */ /* 0x000fe200078ec0ff */
[C---:B------:R-:W-:Y:S01]  /*6730*/  FMUL R21, R38.reuse, R25 ;  /* 0x0000001926157220 */ /* 0x040fe20000400000 */
[----:B------:R-:W-:Y:S01]  /*6740*/  F2FP.BF16.F32.PACK_AB R68, R17, R16 ;  /* 0x000000101144723e */ /* 0x000fe200000010ff */
[C---:B------:R-:W-:Y:S01]  /*6750*/  FMUL R22, R38.reuse, R26 ;  /* 0x0000001a26167220 */ /* 0x040fe20000400000 */
[----:B------:R-:W-:Y:S01]  /*6760*/  FMUL R27, R38, R27 ;  /* 0x0000001b261b7220 */ /* 0x000fe20000400000 */
[C---:B------:R-:W-:Y:S01]  /*6770*/  FFMA R20, R41.reuse, R43, R20 ;  /* 0x0000002b29147223 */ /* 0x040fe20000000014 */
[C---:B------:R-:W-:Y:S01]  /*6780*/  FFMA R21, R41.reuse, R40, R21 ;  /* 0x0000002829157223 */ /* 0x040fe20000000015 */
[C---:B------:R-:W-:Y:S01]  /*6790*/  FFMA R22, R41.reuse, R45, R22 ;  /* 0x0000002d29167223 */ /* 0x040fe20000000016 */
[----:B------:R-:W-:Y:S01]  /*67a0*/  FFMA R27, R41, R42, R27 ;  /* 0x0000002a291b7223 */ /* 0x000fe2000000001b */
[----:B------:R-:W-:Y:S01]  /*67b0*/  SHF.L.U32 R40, R72, 0x10, RZ ;  /* 0x0000001048287819 */ /* 0x000fe200000006ff */
[----:B------:R-:W-:Y:S01]  /*67c0*/  FMUL R24, R38, R28 ;  /* 0x0000001c26187220 */ /* 0x000fe20000400000 */
[----:B------:R-:W-:Y:S01]  /*67d0*/  LOP3.LUT R42, R72, 0xffff0000, RZ, 0xc0, !PT ;  /* 0xffff0000482a7812 */ /* 0x000fe200078ec0ff */
[C---:B------:R-:W-:Y:S01]  /*67e0*/  FMUL R25, R38.reuse, R29 ;  /* 0x0000001d26197220 */ /* 0x040fe20000400000 */
[----:B------:R-:W-:Y:S01]  /*67f0*/  SHF.L.U32 R43, R73, 0x10, RZ ;  /* 0x00000010492b7819 */ /* 0x000fe200000006ff */
[C---:B------:R-:W-:Y:S01]  /*6800*/  FMUL R26, R38.reuse, R30 ;  /* 0x0000001e261a7220 */ /* 0x040fe20000400000 */
[C---:B------:R-:W-:Y:S01]  /*6810*/  FFMA R24, R41.reuse, R40, R24 ;  /* 0x0000002829187223 */ /* 0x040fe20000000018 */
[----:B------:R-:W-:Y:S01]  /*6820*/  FFMA R25, R41, R42, R25 ;  /* 0x0000002a29197223 */ /* 0x000fe20000000019 */
[----:B------:R-:W-:Y:S01]  /*6830*/  LOP3.LUT R40, R73, 0xffff0000, RZ, 0xc0, !PT ;  /* 0xffff000049287812 */ /* 0x000fe200078ec0ff */
[----:B------:R-:W-:Y:S01]  /*6840*/  FFMA R26, R41, R43, R26 ;  /* 0x0000002b291a7223 */ /* 0x000fe2000000001a */
[----:B------:R-:W-:Y:S01]  /*6850*/  FMUL R31, R38, R31 ;  /* 0x0000001f261f7220 */ /* 0x000fe20000400000 */
[----:B------:R-:W-:Y:S01]  /*6860*/  SHF.L.U32 R43, R74, 0x10, RZ ;  /* 0x000000104a2b7819 */ /* 0x000fe200000006ff */
[----:B------:R-:W-:Y:S01]  /*6870*/  FMUL R28, R38, R32 ;  /* 0x00000020261c7220 */ /* 0x000fe20000400000 */
[----:B------:R-:W-:Y:S01]  /*6880*/  LOP3.LUT R42, R74, 0xffff0000, RZ, 0xc0, !PT ;  /* 0xffff00004a2a7812 */ /* 0x000fe200078ec0ff */
[C---:B------:R-:W-:Y:S01]  /*6890*/  FMUL R29, R38.reuse, R33 ;  /* 0x00000021261d7220 */ /* 0x040fe20000400000 */
[----:B------:R-:W-:Y:S01]  /*68a0*/  SHF.L.U32 R45, R75, 0x10, RZ ;  /* 0x000000104b2d7819 */ /* 0x000fe200000006ff */
[C---:B------:R-:W-:Y:S01]  /*68b0*/  FMUL R30, R38.reuse, R34 ;  /* 0x00000022261e7220 */ /* 0x040fe20000400000 */
[----:B------:R-:W-:Y:S01]  /*68c0*/  FFMA R31, R41, R40, R31 ;  /* 0x00000028291f7223 */ /* 0x000fe2000000001f */
[----:B------:R-:W-:Y:S01]  /*68d0*/  FMUL R35, R38, R35 ;  /* 0x0000002326237220 */ /* 0x000fe20000400000 */
[----:B------:R-:W-:Y:S01]  /*68e0*/  F2FP.BF16.F32.PACK_AB R69, R23, R18 ;  /* 0x000000121745723e */ /* 0x000fe200000010ff */
[----:B------:R-:W-:Y:S01]  /*68f0*/  FFMA R28, R41, R43, R28 ;  /* 0x0000002b291c7223 */ /* 0x000fe2000000001c */
[----:B------:R-:W-:Y:S01]  /*6900*/  F2FP.BF16.F32.PACK_AB R70, R21, R20 ;  /* 0x000000141546723e */ /* 0x000fe200000010ff */
[----:B------:R-:W-:Y:S01]  /*6910*/  FFMA R29, R41, R42, R29 ;  /* 0x0000002a291d7223 */ /* 0x000fe2000000001d */
[----:B------:R-:W-:Y:S01]  /*6920*/  F2FP.BF16.F32.PACK_AB R71, R27, R22 ;  /* 0x000000161b47723e */ /* 0x000fe200000010ff */
[C---:B------:R-:W-:Y:S01]  /*6930*/  FFMA R30, R41.reuse, R45, R30 ;  /* 0x0000002d291e7223 */ /* 0x040fe2000000001e */
[----:B------:R-:W-:Y:S01]  /*6940*/  FFMA R35, R41, R44, R35 ;  /* 0x0000002c29237223 */ /* 0x000fe20000000023 */
[----:B------:R-:W-:Y:S02]  /*6950*/  F2FP.BF16.F32.PACK_AB R104, R25, R24 ;  /* 0x000000181968723e */ /* 0x000fe400000010ff */
[----:B------:R1:W-:Y:S01]  /*6960*/  STS.128 [R47+0x20], R68 ;  /* 0x000020442f007388 */ /* 0x0003e20000000c00 */
[----:B------:R-:W-:Y:S02]  /*6970*/  F2FP.BF16.F32.PACK_AB R105, R31, R26 ;  /* 0x0000001a1f69723e */ /* 0x000fe400000010ff */
[----:B------:R-:W-:Y:S02]  /*6980*/  F2FP.BF16.F32.PACK_AB R106, R29, R28 ;  /* 0x0000001c1d6a723e */ /* 0x000fe400000010ff */
[----:B------:R-:W-:Y:S05]  /*6990*/  F2FP.BF16.F32.PACK_AB R107, R35, R30 ;  /* 0x0000001e236b723e */ /* 0x000fea00000010ff */
[----:B------:R1:W-:Y:S01]  /*69a0*/  STS.128 [R46+0x10], R104 ;  /* 0x000010682e007388 */ /* 0x0003e20000000c00 */
[----:B------:R-:W-:Y:S01]  /*69b0*/  @!PT LDS RZ, [RZ] ;  /* 0x00000000fffff984 */ /* 0x000fe20000000800 */
[----:B------:R-:W-:Y:S01]  /*69c0*/  @!PT LDS RZ, [RZ] ;  /* 0x00000000fffff984 */ /* 0x000fe20000000800 */
[----:B------:R-:W-:Y:S01]  /*69d0*/  @!PT LDS RZ, [RZ] ;  /* 0x00000000fffff984 */ /* 0x000fe20000000800 */
[----:B------:R-:W-:Y:S01]  /*69e0*/  @!PT LDS RZ, [RZ] ;  /* 0x00000000fffff984 */ /* 0x000fe20000000800 */
[----:B------:R3:W-:Y:S07]  /*69f0*/  MEMBAR.ALL.CTA ;  /* 0x0000000000007992 */ /* 0x0007ee0000008000 */
[----:B---3--:R-:W3:Y:S02]  /*6a00*/  FENCE.VIEW.ASYNC.S ;  /* 0x00000000000073c6 */ /* 0x008ee40000000000 */
[----:B---3--:R-:W-:Y:S06]  /*6a10*/  BAR.SYNC.DEFER_BLOCKING 0x1, 0x80 ;  /* 0x0042000000007b1d */ /* 0x008fec0000010000 */
[----:B------:R-:W-:Y:S05]  /*6a20*/  @P0 BRA `(.L_x_102) ;  /* 0x0000000000240947 */ /* 0x000fea0003800000 */
[----:B------:R-:W3:Y:S01]  /*6a30*/  LDCU.64 UR6, c[0x0][0x348] ;  /* 0x00006900ff0677ac */ /* 0x000ee20008000a00 */
[----:B------:R-:W-:Y:S01]  /*6a40*/  R2UR UR5, R103 ;  /* 0x00000000670572ca */ /* 0x000fe200000e0000 */
[----:B------:R-:W-:Y:S11]  /*6a50*/  UMOV UR51, UR36 ;  /* 0x0000002400337c82 */ /* 0x000ff60008000000 */
[----:B------:R-:W-:Y:S01]  /*6a60*/  @!UPT UIADD3 URZ, UPT, UPT, URZ, URZ, URZ ;  /* 0x000000fffffff290 */ /* 0x000fe2000fffe0ff */
[----:B------:R-:W-:Y:S02]  /*6a70*/  UIADD3 UR48, UPT, UPT, UR47, 0x200, UR5 ;  /* 0x000002002f307890 */ /* 0x000fe4000fffe005 */
[----:B---3--:R-:W-:Y:S04]  /*6a80*/  UIADD3 UR4, UP0, UPT, UR6, 0x680, URZ ;  /* 0x0000068006047890 */ /* 0x008fe8000ff1e0ff */
[----:B------:R-:W-:Y:S09]  /*6a90*/  UIADD3.X UR5, UPT, UPT, URZ, UR7, URZ, UP0, !UPT ;  /* 0x00000007ff057290 */ /* 0x000ff200087fe4ff */
[----:B------:R3:W-:Y:S02]  /*6aa0*/  UTMASTG.3D [UR48], [UR4] ;  /* 0x00000030040073b5 */ /* 0x0007e40008010000 */
[----:B---3--:R0:W-:Y:S02]  /*6ab0*/  UTMACMDFLUSH ;  /* 0x00000000000079b7 */ /* 0x0081e40000000000 */
.L_x_102:
[----:B------:R-:W-:Y:S05]  /*6ac0*/  BSYNC.RECONVERGENT B0 ;  /* 0x0000000000007941 */ /* 0x000fea0003800200 */
.L_x_101:
[----:B------:R-:W-:Y:S01]  /*6ad0*/  UIADD3 UR44, UPT, UPT, UR46, 0x1, URZ ;  /* 0x000000012e2c7890 */ /* 0x000fe2000fffe0ff */
[----:B------:R-:W-:Y:S03]  /*6ae0*/  BSSY.RECONVERGENT B0, `(.L_x_103) ;  /* 0x0000005000007945 */ /* 0x000fe60003800200 */
[----:B------:R-:W-:Y:S04]  /*6af0*/  UISETP.NE.AND UP0, UPT, UR44, 0x3, UPT ;  /* 0x000000032c00788c */ /* 0x000fe8000bf05270 */
[----:B------:R-:W-:Y:S01]  /*6b00*/  USEL UR45, UR44, URZ, UP0 ;  /* 0x000000ff2c2d7287 */ /* 0x000fe20008000000 */
[----:B------:R-:W-:Y:S11]  /*6b10*/  @P0 BRA `(.L_x_104) ;  /* 0x0000000000040947 */ /* 0x000ff60003800000 */
[----:B------:R-:W-:Y:S04]  /*6b20*/  DEPBAR.LE SB0, 0x1 ;  /* 0x000080400000791a */ /* 0x000fe80000000000 */
.L_x_104:
[----:B------:R-:W-:Y:S05]  /*6b30*/  BSYNC.RECONVERGENT B0 ;  /* 0x0000000000007941 */ /* 0x000fea0003800200 */
.L_x_103:
[----:B------:R-:W-:Y:S01]  /*6b40*/  BAR.SYNC.DEFER_BLOCKING 0x1, 0x80 ;  /* 0x0042000000007b1d */ /* 0x000fe20000010000 */
[----:B------:R-:W-:Y:S01]  /*6b50*/  ISETP.NE.AND P1, PT, R101, RZ, PT ;  /* 0x000000ff6500720c */ /* 0x000fe20003f25270 */
[----:B------:R-:W-:Y:S01]  /*6b60*/  UISETP.NE.AND UP0, UPT, UR53, URZ, UPT ;  /* 0x000000ff3500728c */ /* 0x000fe2000bf05270 */
[----:B------:R-:W-:Y:S11]  /*6b70*/  LEA R3, R109, UR47, 0x3 ;  /* 0x0000002f6d037c11 */ /* 0x000ff6000f8e18ff */
[----:B------:R-:W-:Y:S01]  /*6b80*/  @P1 SHF.L.U32 R4, R110, 0x1f, RZ ;  /* 0x0000001f6e041819 */ /* 0x000fe200000006ff */
[----:B------:R-:W-:Y:S06]  /*6b90*/  BRA.U !UP0, `(.L_x_105) ;  /* 0x0000000108247547 */ /* 0x000fec000b800000 */
[----:B------:R-:W3:Y:S01]  /*6ba0*/  S2R R0, SR_CgaCtaId ;  /* 0x0000000000007919 */ /* 0x000ee20000008800 */
[----:B------:R-:W-:Y:S01]  /*6bb0*/  IMAD.U32 R2, RZ, RZ, UR52 ;  /* 0x00000034ff027e24 */ /* 0x000fe2000f8e00ff */
[----:B------:R-:W-:Y:S04]  /*6bc0*/  UIADD3 UR4, UPT, UPT, UR52, 0x1, URZ ;  /* 0x0000000134047890 */ /* 0x000fe8000fffe0ff */
[----:B------:R-:W-:Y:S01]  /*6bd0*/  @P1 LEA R2, R2, UR47, 0x3 ;  /* 0x0000002f02021c11 */ /* 0x000fe2000f8e18ff */
[----:B------:R-:W-:Y:S04]  /*6be0*/  UISETP.NE.AND UP0, UPT, UR4, 0x3, UPT ;  /* 0x000000030400788c */ /* 0x000fe8000bf05270 */
[----:B------:R-:W-:Y:S01]  /*6bf0*/  @P1 VIADD R5, R2, 0x58 ;  /* 0x0000005802051836 */ /* 0x000fe20000000000 */
[----:B------:R-:W-:Y:S04]  /*6c00*/  USEL UR52, UR4, URZ, UP0 ;  /* 0x000000ff04347287 */ /* 0x000fe80008000000 */
[----:B---3--:R-:W-:Y:S04]  /*6c10*/  @P1 PRMT R0, R0, 0x654, R5 ;  /* 0x0000065400001816 */ /* 0x008fe80000000005 */
[----:B------:R3:W-:Y:S04]  /*6c20*/  @P1 SYNCS.ARRIVE.TRANS64.RED.A1T0 RZ, [R0+URZ], RZ ;  /* 0x000000ff00ff19a7 */ /* 0x0007e800081004ff */
.L_x_105:
[----:B------:R-:W4:Y:S01]  /*6c30*/  @P1 SYNCS.PHASECHK.TRANS64.TRYWAIT P0, [R3+URZ+0x40], R4 ;  /* 0x00004004030015a7 */ /* 0x000f2200080011ff */
[----:B------:R-:W-:Y:S01]  /*6c40*/  BSSY B1, `(.L_x_106) ;  /* 0x0000015000017945 */ /* 0x000fe20003800000 */
[----:B----4-:R-:W-:Y:S03]  /*6c50*/  @P1 SEL R108, RZ, 0x1, !P0 ;  /* 0x00000001ff6c1807 */ /* 0x010fe60004000000 */
[----:B------:R-:W-:Y:S05]  /*6c60*/  @!P1 BRA `(.L_x_107) ;  /* 0x0000000000489947 */ /* 0x000fea0003800000 */
[----:B------:R-:W-:Y:S01]  /*6c70*/  ISETP.NE.AND P1, PT, R111, RZ, PT ;  /* 0x000000ff6f00720c */ /* 0x000fe20003f25270 */
[----:B------:R-:W-:Y:S01]  /*6c80*/  BSSY B0, `(.L_x_108) ;  /* 0x000000a000007945 */ /* 0x000fe20003800000 */
[----:B------:R-:W-:Y:S11]  /*6c90*/  ISETP.NE.AND P0, PT, R108, RZ, PT ;  /* 0x000000ff6c00720c */ /* 0x000ff60003f05270 */
[----:B------:R-:W-:Y:S04]  /*6ca0*/  @P1 IMAD R109, R109, 0x2000, R96 ;  /* 0x000020006d6d1824 */ /* 0x000fe800078e0260 */
[----:B------:R-:W-:Y:S01]  /*6cb0*/  @P1 IMAD.IADD R4, R81, 0x1, R109 ;  /* 0x0000000151041824 */ /* 0x000fe200078e026d */
[----:B------:R-:W-:Y:S03]  /*6cc0*/  @P1 IADD3 R2, PT, PT, R80, R109, RZ ;  /* 0x0000006d50021210 */ /* 0x000fe60007ffe0ff */
[----:B---3--:R-:W-:Y:S01]  /*6cd0*/  @P1 IMAD.IADD R0, R95, 0x1, R4 ;  /* 0x000000015f001824 */ /* 0x008fe200078e0204 */
[----:B------:R-:W-:Y:S06]  /*6ce0*/  @P0 BRA `(.L_x_109) ;  /* 0x00000000000c0947 */ /* 0x000fec0003800000 */
[----:B------:R-:W-:Y:S04]  /*6cf0*/  SHF.L.U32 R110, R110, 0x1f, RZ ;  /* 0x0000001f6e6e7819 */ /* 0x000fe800000006ff */
[----:B------:R-:W3:Y:S02]  /*6d00*/  SYNCS.PHASECHK.TRANS64.TRYWAIT P0, [R3+URZ+0x40], R110 ;  /* 0x0000406e030075a7 */ /* 0x000ee400080011ff */
[----:B---3--:R-:W-:Y:S05]  /*6d10*/  @!P0 BRA `(.L_x_110) ;  /* 0x0000001800448947 */ /* 0x008fea0003800000 */
.L_x_109:
[----:B------:R-:W-:Y:S05]  /*6d20*/  BSYNC B0 ;  /* 0x0000000000007941 */ /* 0x000fea0003800000 */
.L_x_108:
[----:B------:R-:W-:Y:S11]  /*6d30*/  ISETP.NE.AND P0, PT, R111, RZ, PT ;  /* 0x000000ff6f00720c */ /* 0x000ff60003f05270 */
[----:B------:R-:W-:Y:S02]  /*6d40*/  @!UPT UIADD3 URZ, UPT, UPT, URZ, URZ, URZ ;  /* 0x000000fffffff290 */ /* 0x000fe4000fffe0ff */
[----:B------:R4:W1:Y:S04]  /*6d50*/  @P0 LDS.128 R48, [R109] ;  /* 0x000000006d300984 */ /* 0x0008680000000c00 */
[----:B------:R4:W1:Y:S04]  /*6d60*/  @P0 LDS.128 R64, [R2+0x20] ;  /* 0x0000200002400984 */ /* 0x0008680000000c00 */
[----:B------:R4:W1:Y:S04]  /*6d70*/  @P0 LDS.128 R56, [R4+0x10] ;  /* 0x0000100004380984 */ /* 0x0008680000000c00 */
[----:B------:R4:W1:Y:S02]  /*6d80*/  @P0 LDS.128 R72, [R0+0x10] ;  /* 0x0000100000480984 */ /* 0x0008640000000c00 */
.L_x_107:
[----:B------:R-:W-:Y:S05]  /*6d90*/  BSYNC B1 ;  /* 0x0000000000017941 */ /* 0x000fea0003800000 */
.L_x_106:
[----:B---34-:R-:W-:Y:S05]  /*6da0*/  VIADD R0, R39, 0x20 ;  /* 0x0000002027007836 */ /* 0x018fea0000000000 */
[----:B------:R-:W-:Y:S04]  /*6db0*/  SHF.R.U32.HI R0, RZ, 0x15, R0 ;  /* 0x00000015ff007819 */ /* 0x000fe80000011600 */
[----:B------:R-:W-:Y:S11]  /*6dc0*/  LOP3.LUT P0, RZ, R0, 0x3, R85, 0x48, !PT ;  /* 0x0000000300ff7812 */ /* 0x000ff60007804855 */
[----:B------:R-:W-:Y:S02]  /*6dd0*/  @!UPT UIADD3 URZ, UPT, UPT, URZ, URZ, URZ ;  /* 0x000000fffffff290 */ /* 0x000fe4000fffe0ff */
[----:B------:R-:W-:Y:S05]  /*6de0*/  @!P0 BRA `(.L_x_111) ;  /* 0x0000000000408947 */ /* 0x000fea0003800000 */
[----:B------:R-:W3:Y:S01]  /*6df0*/  LDCU.64 UR8, c[0x4][0x70] ;  /* 0x01000e00ff0877ac */ /* 0x000ee20008000a00 */
[----:B------:R-:W-:Y:S01]  /*6e00*/  MOV R3, 0x0 ;  /* 0x0000000000037802 */ /* 0x000fe20000000f00 */
[----:B------:R-:W-:Y:S02]  /*6e10*/  HFMA2 R12, -RZ, RZ, 0, 5.9604644775390625e-08 ;  /* 0x00000001ff0c7431 */ /* 0x000fe400000001ff */
[----:B------:R-:W-:Y:S02]  /*6e20*/  IMAD.MOV.U32 R8, RZ, RZ, 0x192 ;  /* 0x00000192ff087424 */ /* 0x000fe400078e00ff */
[----:B------:R-:W-:Y:S01]  /*6e30*/  IMAD.MOV.U32 R13, RZ, RZ, RZ ;  /* 0x000000ffff0d7224 */ /* 0x000fe200078e00ff */
[----:B------:R-:W4:Y:S01]  /*6e40*/  LDCU.64 UR6, c[0x4][0x78] ;  /* 0x01000f00ff0677ac */ /* 0x000f220008000a00 */
[----:B------:R-:W1:Y:S01]  /*6e50*/  LDC.64 R2, c[0x4][R3] ;  /* 0x0100000003027b82 */ /* 0x000e620000000a00 */
[----:B------:R-:W5:Y:S01]  /*6e60*/  LDCU.64 UR4, c[0x4][0x10] ;  /* 0x01000200ff0477ac */ /* 0x000f620008000a00 */
[----:B---3--:R-:W-:Y:S01]  /*6e70*/  MOV R5, UR9 ;  /* 0x0000000900057c02 */ /* 0x008fe20008000f00 */
[----:B------:R-:W-:Y:S01]  /*6e80*/  IMAD.U32 R4, RZ, RZ, UR8 ;  /* 0x00000008ff047e24 */ /* 0x000fe2000f8e00ff */
[----:B----4-:R-:W-:Y:S01]  /*6e90*/  MOV R7, UR7 ;  /* 0x0000000700077c02 */ /* 0x010fe20008000f00 */
[----:B------:R-:W-:Y:S01]  /*6ea0*/  IMAD.U32 R6, RZ, RZ, UR6 ;  /* 0x00000006ff067e24 */ /* 0x000fe2000f8e00ff */
[----:B-----5:R-:W-:Y:S01]  /*6eb0*/  MOV R11, UR5 ;  /* 0x00000005000b7c02 */ /* 0x020fe20008000f00 */
[----:B------:R-:W-:Y:S02]  /*6ec0*/  IMAD.U32 R10, RZ, RZ, UR4 ;  /* 0x00000004ff0a7e24 */ /* 0x000fe4000f8e00ff */
[----:B------:R-:W-:Y:S07]  /*6ed0*/  LEPC R20, `(.L_x_111) ;  /* 0x000000001014794e */ /* 0x000fee0000000000 */
[----:B-12---:R-:W-:Y:S05]  /*6ee0*/  CALL.ABS.NOINC R2 ;  /* 0x0000000002007343 */ /* 0x006fea0003c00000 */
.L_x_111:
[----:B------:R-:W-:Y:S01]  /*6ef0*/  ISETP.NE.AND P0, PT, R97, RZ, PT ;  /* 0x000000ff6100720c */ /* 0x000fe20003f05270 */
[----:B------:R-:W-:Y:S05]  /*6f00*/  WARPSYNC.ALL ;  /* 0x0000000000007948 */ /* 0x000fea0003800000 */
[----:B------:R-:W-:Y:S01]  /*6f10*/  R2UR UR4, R39 ;  /* 0x00000000270472ca */ /* 0x000fe200000e0000 */
[----:B------:R-:W3:Y:S01]  /*6f20*/  S2UR UR6, SR_CgaCtaId ;  /* 0x00000000000679c3 */ /* 0x000ee20000008800 */
[----:B------:R-:W-:Y:S01]  /*6f30*/  R2UR UR5, R102 ;  /* 0x00000000660572ca */ /* 0x000fe200000e0000 */
[----:B------:R-:W-:Y:S01]  /*6f40*/  BSSY.RECONVERGENT B0, `(.L_x_112) ;  /* 0x0000090000007945 */ /* 0x000fe20003800200 */
[C---:B-1----:R-:W-:Y:S02]  /*6f50*/  SHF.L.U32 R40, R48.reuse, 0x10, RZ ;  /* 0x0000001030287819 */ /* 0x042fe400000006ff */
[----:B------:R-:W-:Y:S02]  /*6f60*/  LOP3.LUT R42, R48, 0xffff0000, RZ, 0xc0, !PT ;  /* 0xffff0000302a7812 */ /* 0x000fe400078ec0ff */
[C---:B------:R-:W-:Y:S02]  /*6f70*/  SHF.L.U32 R43, R49.reuse, 0x10, RZ ;  /* 0x00000010312b7819 */ /* 0x040fe400000006ff */
[----:B------:R-:W-:Y:S02]  /*6f80*/  LOP3.LUT R44, R49, 0xffff0000, RZ, 0xc0, !PT ;  /* 0xffff0000312c7812 */ /* 0x000fe400078ec0ff */
[C---:B------:R-:W-:Y:S01]  /*6f90*/  SHF.L.U32 R45, R50.reuse, 0x10, RZ ;  /* 0x00000010322d7819 */ /* 0x040fe200000006ff */
[----:B------:R-:W1:Y:S01]  /*6fa0*/  LDTM.x32 R4, tmem[UR4+0x20] ;  /* 0x00002004000479ee */ /* 0x000e6200082c0000 */
[----:B--2---:R-:W-:Y:S01]  /*6fb0*/  LOP3.LUT R46, R50, 0xffff0000, RZ, 0xc0, !PT ;  /* 0xffff0000322e7812 */ /* 0x004fe200078ec0ff */
[----:B------:R-:W-:Y:S01]  /*6fc0*/  USHF.L.U32 UR4, UR45, 0xd, URZ ;  /* 0x0000000d2d047899 */ /* 0x000fe200080006ff */
[C---:B------:R-:W-:Y:S01]  /*6fd0*/  SHF.L.U32 R47, R51.reuse, 0x10, RZ ;  /* 0x00000010332f7819 */ /* 0x040fe200000006ff */
[----:B------:R-:W-:Y:S01]  /*6fe0*/  NOP ;  /* 0x0000000000007918 */ /* 0x000fe20000000000 */
[----:B------:R-:W-:Y:S01]  /*6ff0*/  LOP3.LUT R49, R51, 0xffff0000, RZ, 0xc0, !PT ;  /* 0xffff000033317812 */ /* 0x000fe200078ec0ff */
[----:B------:R-:W-:Y:S01]  /*7000*/  UIADD3 UR5, UPT, UPT, UR5, 0xc0, URZ ;  /* 0x000000c005057890 */ /* 0x000fe2000fffe0ff */
[C---:B------:R-:W-:Y:S02]  /*7010*/  SHF.L.U32 R48, R56.reuse, 0x10, RZ ;  /* 0x0000001038307819 */ /* 0x040fe400000006ff */
[----:B------:R-:W-:Y:S02]  /*7020*/  LOP3.LUT R51, R56, 0xffff0000, RZ, 0xc0, !PT ;  /* 0xffff000038337812 */ /* 0x000fe400078ec0ff */
[C---:B------:R-:W-:Y:S02]  /*7030*/  SHF.L.U32 R50, R57.reuse, 0x10, RZ ;  /* 0x0000001039327819 */ /* 0x040fe400000006ff */
[----:B------:R-:W-:Y:S02]  /*7040*/  LOP3.LUT R52, R57, 0xffff0000, RZ, 0xc0, !PT ;  /* 0xffff000039347812 */ /* 0x000fe400078ec0ff */
[----:B------:R-:W-:Y:S02]  /*7050*/  IADD3 R103, PT, PT, R96, UR4, RZ ;  /* 0x0000000460677c10 */ /* 0x000fe4000fffe0ff */
[C---:B------:R-:W-:Y:S02]  /*7060*/  SHF.L.U32 R53, R58.reuse, 0x10, RZ ;  /* 0x000000103a357819 */ /* 0x040fe400000006ff */
[----:B------:R-:W-:Y:S02]  /*7070*/  LOP3.LUT R54, R58, 0xffff0000, RZ, 0xc0, !PT ;  /* 0xffff00003a367812 */ /* 0x000fe400078ec0ff */
[C---:B------:R-:W-:Y:S02]  /*7080*/  SHF.L.U32 R55, R59.reuse, 0x10, RZ ;  /* 0x000000103b377819 */ /* 0x040fe400000006ff */
[----:B------:R-:W-:Y:S01]  /*7090*/  LOP3.LUT R56, R59, 0xffff0000, RZ, 0xc0, !PT ;  /* 0xffff00003b387812 */ /* 0x000fe200078ec0ff */
[C---:B-1----:R-:W-:Y:S01]  /*70a0*/  FMUL R4, R38.reuse, R4 ;  /* 0x0000000426047220 */ /* 0x042fe20000400000 */
[----:B------:R-:W-:Y:S01]  /*70b0*/  IADD3 R102, PT, PT, R81, R103, RZ ;  /* 0x0000006751667210 */ /* 0x000fe20007ffe0ff */
[----:B------:R-:W-:Y:S01]  /*70c0*/  FMUL R5, R38, R5 ;  /* 0x0000000526057220 */ /* 0x000fe20000400000 */
[----:B------:R-:W-:Y:S01]  /*70d0*/  SHF.L.U32 R57, R64, 0x10, RZ ;  /* 0x0000001040397819 */ /* 0x000fe200000006ff */
[----:B------:R-:W-:Y:S01]  /*70e0*/  FMUL R6, R38, R6 ;  /* 0x0000000626067220 */ /* 0x000fe20000400000 */
[----:B------:R-:W-:Y:S01]  /*70f0*/  IADD3 R103, PT, PT, R80, R103, RZ ;  /* 0x0000006750677210 */ /* 0x000fe20007ffe0ff */
[----:B------:R-:W-:Y:S01]  /*7100*/  FMUL R7, R38, R7 ;  /* 0x0000000726077220 */ /* 0x000fe20000400000 */
[----:B------:R-:W-:Y:S01]  /*7110*/  LOP3.LUT R58, R64, 0xffff0000, RZ, 0xc0, !PT ;  /* 0xffff0000403a7812 */ /* 0x000fe200078ec0ff */
[----:B------:R-:W-:Y:S01]  /*7120*/  FFMA R4, R41, R40, R4 ;  /* 0x0000002829047223 */ /* 0x000fe20000000004 */
[C---:B------:R-:W-:Y:S01]  /*7130*/  SHF.L.U32 R59, R65.reuse, 0x10, RZ ;  /* 0x00000010413b7819 */ /* 0x040fe200000006ff */
[----:B------:R-:W-:Y:S01]  /*7140*/  FMUL R8, R38, R8 ;  /* 0x0000000826087220 */ /* 0x000fe20000400000 */
[----:B------:R-:W-:Y:S01]  /*7150*/  LOP3.LUT R60, R65, 0xffff0000, RZ, 0xc0, !PT ;  /* 0xffff0000413c7812 */ /* 0x000fe200078ec0ff */
[----:B---3--:R-:W-:Y:S01]  /*7160*/  UPRMT UR5, UR6, 0x654, UR5 ;  /* 0x0000065406057896 */ /* 0x008fe20008000005 */
[----:B------:R-:W-:Y:S01]  /*7170*/  IADD3 R116, PT, PT, R95, R102, RZ ;  /* 0x000000665f747210 */ /* 0x000fe20007ffe0ff */
[C---:B------:R-:W-:Y:S01]  /*7180*/  FFMA R5, R41.reuse, R42, R5 ;  /* 0x0000002a29057223 */ /* 0x040fe20000000005 */
[C---:B------:R-:W-:Y:S01]  /*7190*/  FFMA R6, R41.reuse, R43, R6 ;  /* 0x0000002b29067223 */ /* 0x040fe20000000006 */
[C---:B------:R-:W-:Y:S01]  /*71a0*/  FFMA R7, R41.reuse, R44, R7 ;  /* 0x0000002c29077223 */ /* 0x040fe20000000007 */
[----:B------:R-:W-:Y:S01]  /*71b0*/  SHF.L.U32 R61, R66, 0x10, RZ ;  /* 0x00000010423d7819 */ /* 0x000fe200000006ff */
[----:B------:R-:W-:Y:S01]  /*71c0*/  FFMA R8, R41, R45, R8 ;  /* 0x0000002d29087223 */ /* 0x000fe20000000008 */
[----:B------:R-:W-:Y:S01]  /*71d0*/  F2FP.BF16.F32.PACK_AB R80, R5, R4 ;  /* 0x000000040550723e */ /* 0x000fe200000010ff */
[C---:B------:R-:W-:Y:S01]  /*71e0*/  FMUL R9, R38.reuse, R9 ;  /* 0x0000000926097220 */ /* 0x040fe20000400000 */
[----:B------:R-:W-:Y:S01]  /*71f0*/  SYNCS.ARRIVE.TRANS64.RED.A1T0 RZ, [UR5], RZ ;  /* 0x000000ffffff79a7 */ /* 0x000fe20008100405 */
[----:B------:R-:W-:Y:S01]  /*7200*/  F2FP.BF16.F32.PACK_AB R81, R7, R6 ;  /* 0x000000060751723e */ /* 0x000fe200000010ff */
[C---:B------:R-:W-:Y:S01]  /*7210*/  FMUL R0, R38.reuse, R10 ;  /* 0x0000000a26007220 */ /* 0x040fe20000400000 */
[C---:B------:R-:W-:Y:S01]  /*7220*/  FFMA R9, R41.reuse, R46, R9 ;  /* 0x0000002e29097223 */ /* 0x040fe20000000009 */
[C---:B------:R-:W-:Y:S01]  /*7230*/  FMUL R2, R38.reuse, R11 ;  /* 0x0000000b26027220 */ /* 0x040fe20000400000 */
[----:B------:R-:W-:Y:S01]  /*7240*/  FMUL R3, R38, R12 ;  /* 0x0000000c26037220 */ /* 0x000fe20000400000 */
[----:B------:R-:W-:Y:S01]  /*7250*/  LOP3.LUT R62, R66, 0xffff0000, RZ, 0xc0, !PT ;  /* 0xffff0000423e7812 */ /* 0x000fe200078ec0ff */
[----:B------:R-:W-:Y:S01]  /*7260*/  FFMA R0, R41, R47, R0 ;  /* 0x0000002f29007223 */ /* 0x000fe20000000000 */
[----:B------:R-:W-:Y:S01]  /*7270*/  F2FP.BF16.F32.PACK_AB R82, R9, R8 ;  /* 0x000000080952723e */ /* 0x000fe200000010ff */
[C---:B------:R-:W-:Y:S01]  /*7280*/  FFMA R2, R41.reuse, R49, R2 ;  /* 0x0000003129027223 */ /* 0x040fe20000000002 */
[----:B------:R-:W-:Y:S01]  /*7290*/  FFMA R3, R41, R48, R3 ;  /* 0x0000003029037223 */ /* 0x000fe20000000003 */
[C---:B------:R-:W-:Y:S01]  /*72a0*/  FMUL R10, R38.reuse, R13 ;  /* 0x0000000d260a7220 */ /* 0x040fe20000400000 */
[----:B------:R-:W-:Y:S01]  /*72b0*/  SHF.L.U32 R63, R67, 0x10, RZ ;  /* 0x00000010433f7819 */ /* 0x000fe200000006ff */
[----:B------:R-:W-:Y:S01]  /*72c0*/  FMUL R11, R38, R14 ;  /* 0x0000000e260b7220 */ /* 0x000fe20000400000 */
[----:B------:R-:W-:Y:S01]  /*72d0*/  F2FP.BF16.F32.PACK_AB R83, R2, R0 ;  /* 0x000000000253723e */ /* 0x000fe200000010ff */
[----:B------:R-:W-:Y:S01]  /*72e0*/  FFMA R10, R41, R51, R10 ;  /* 0x00000033290a7223 */ /* 0x000fe2000000000a */
[C---:B------:R-:W-:Y:S01]  /*72f0*/  FMUL R15, R38.reuse, R15 ;  /* 0x0000000f260f7220 */ /* 0x040fe20000400000 */
[C---:B------:R-:W-:Y:S01]  /*7300*/  FMUL R12, R38.reuse, R16 ;  /* 0x00000010260c7220 */ /* 0x040fe20000400000 */
[----:B------:R-:W-:Y:S01]  /*7310*/  FMUL R13, R38, R17 ;  /* 0x00000011260d7220 */ /* 0x000fe20000400000 */
[----:B------:R1:W-:Y:S01]  /*7320*/  STS.128 [R96+UR4], R80 ;  /* 0x0000005060007988 */ /* 0x0003e20008000c04 */
[----:B------:R-:W-:Y:S01]  /*7330*/  LOP3.LUT R64, R67, 0xffff0000, RZ, 0xc0, !PT ;  /* 0xffff000043407812 */ /* 0x000fe200078ec0ff */
[C---:B------:R-:W-:Y:S01]  /*7340*/  FFMA R11, R41.reuse, R50, R11 ;  /* 0x00000032290b7223 */ /* 0x040fe2000000000b */
[----:B------:R-:W-:Y:S01]  /*7350*/  SHF.L.U32 R65, R72, 0x10, RZ ;  /* 0x0000001048417819 */ /* 0x000fe200000006ff */
[C---:B------:R-:W-:Y:S01]  /*7360*/  FFMA R15, R41.reuse, R52, R15 ;  /* 0x00000034290f7223 */ /* 0x040fe2000000000f */
[----:B------:R-:W-:Y:S01]  /*7370*/  F2FP.BF16.F32.PACK_AB R104, R10, R3 ;  /* 0x000000030a68723e */ /* 0x000fe200000010ff */
[C---:B------:R-:W-:Y:S01]  /*7380*/  FFMA R12, R41.reuse, R53, R12 ;  /* 0x00000035290c7223 */ /* 0x040fe2000000000c */
[C---:B------:R-:W-:Y:S01]  /*7390*/  FFMA R13, R41.reuse, R54, R13 ;  /* 0x00000036290d7223 */ /* 0x040fe2000000000d */
[C---:B------:R-:W-:Y:S01]  /*73a0*/  FMUL R14, R38.reuse, R18 ;  /* 0x00000012260e7220 */ /* 0x040fe20000400000 */
[C---:B------:R-:W-:Y:S01]  /*73b0*/  FMUL R19, R38.reuse, R19 ;  /* 0x0000001326137220 */ /* 0x040fe20000400000 */
[C---:B------:R-:W-:Y:S01]  /*73c0*/  FMUL R16, R38.reuse, R20 ;  /* 0x0000001426107220 */ /* 0x040fe20000400000 */
[C---:B------:R-:W-:Y:S01]  /*73d0*/  FMUL R17, R38.reuse, R21 ;  /* 0x0000001526117220 */ /* 0x040fe20000400000 */
[C---:B------:R-:W-:Y:S01]  /*73e0*/  FFMA R14, R41.reuse, R55, R14 ;  /* 0x00000037290e7223 */ /* 0x040fe2000000000e */
        /* <DEDUP_REMOVED lines=9> */
[----:B------:R-:W-:Y:S01]  /*7480*/  FFMA R23, R41, R60, R23 ;  /* 0x0000003c29177223 */ /* 0x000fe20000000017 */
[C---:B------:R-:W-:Y:S01]  /*7490*/  FMUL R27, R38.reuse, R27 ;  /* 0x0000001b261b7220 */ /* 0x040fe20000400000 */
[----:B------:R-:W-:Y:S01]  /*74a0*/  F2FP.BF16.F32.PACK_AB R105, R15, R11 ;  /* 0x0000000b0f69723e */ /* 0x000fe200000010ff */
[----:B------:R-:W-:Y:S01]  /*74b0*/  FFMA R20, R41, R61, R20 ;  /* 0x0000003d29147223 */ /* 0x000fe20000000014 */
[----:B------:R-:W-:Y:S01]  /*74c0*/  F2FP.BF16.F32.PACK_AB R106, R13, R12 ;  /* 0x0000000c0d6a723e */ /* 0x000fe200000010ff */
[----:B------:R-:W-:Y:S01]  /*74d0*/  FMUL R24, R38, R28 ;  /* 0x0000001c26187220 */ /* 0x000fe20000400000 */
[----:B------:R-:W-:Y:S01]  /*74e0*/  F2FP.BF16.F32.PACK_AB R107, R19, R14 ;  /* 0x0000000e136b723e */ /* 0x000fe200000010ff */
[----:B------:R-:W-:Y:S01]  /*74f0*/  FFMA R21, R41, R62, R21 ;  /* 0x0000003e29157223 */ /* 0x000fe20000000015 */
[----:B------:R-:W-:Y:S01]  /*7500*/  LOP3.LUT R66, R72, 0xffff0000, RZ, 0xc0, !PT ;  /* 0xffff000048427812 */ /* 0x000fe200078ec0ff */
[C---:B------:R-:W-:Y:S01]  /*7510*/  FMUL R25, R38.reuse, R29 ;  /* 0x0000001d26197220 */ /* 0x040fe20000400000 */
[----:B------:R-:W-:Y:S01]  /*7520*/  SHF.L.U32 R67, R73, 0x10, RZ ;  /* 0x0000001049437819 */ /* 0x000fe200000006ff */
[----:B------:R1:W-:Y:S01]  /*7530*/  STS.128 [R102+0x10], R104 ;  /* 0x0000106866007388 */ /* 0x0003e20000000c00 */
[----:B------:R-:W-:Y:S01]  /*7540*/  FFMA R22, R41, R63, R22 ;  /* 0x0000003f29167223 */ /* 0x000fe20000000016 */
[----:B------:R-:W-:Y:S01]  /*7550*/  LOP3.LUT R68, R73, 0xffff0000, RZ, 0xc0, !PT ;  /* 0xffff000049447812 */ /* 0x000fe200078ec0ff */
[----:B------:R-:W-:Y:S01]  /*7560*/  FMUL R26, R38, R30 ;  /* 0x0000001e261a7220 */ /* 0x000fe20000400000 */
[C---:B------:R-:W-:Y:S01]  /*7570*/  FFMA R27, R41.reuse, R64, R27 ;  /* 0x00000040291b7223 */ /* 0x040fe2000000001b */
[----:B------:R-:W-:Y:S01]  /*7580*/  SHF.L.U32 R69, R74, 0x10, RZ ;  /* 0x000000104a457819 */ /* 0x000fe200000006ff */
[----:B------:R-:W-:Y:S01]  /*7590*/  FMUL R31, R38, R31 ;  /* 0x0000001f261f7220 */ /* 0x000fe20000400000 */
[C---:B------:R-:W-:Y:S01]  /*75a0*/  FFMA R24, R41.reuse, R65, R24 ;  /* 0x0000004129187223 */ /* 0x040fe20000000018 */
[----:B------:R-:W-:Y:S01]  /*75b0*/  LOP3.LUT R70, R74, 0xffff0000, RZ, 0xc0, !PT ;  /* 0xffff00004a467812 */ /* 0x000fe200078ec0ff */
[C---:B------:R-:W-:Y:S01]  /*75c0*/  FMUL R28, R38.reuse, R32 ;  /* 0x00000020261c7220 */ /* 0x040fe20000400000 */
[----:B------:R-:W-:Y:S01]  /*75d0*/  FFMA R25, R41, R66, R25 ;  /* 0x0000004229197223 */ /* 0x000fe20000000019 */
[----:B------:R-:W-:Y:S01]  /*75e0*/  SHF.L.U32 R71, R75, 0x10, RZ ;  /* 0x000000104b477819 */ /* 0x000fe200000006ff */
[C---:B------:R-:W-:Y:S01]  /*75f0*/  FMUL R29, R38.reuse, R33 ;  /* 0x00000021261d7220 */ /* 0x040fe20000400000 */
[----:B------:R-:W-:Y:S01]  /*7600*/  FFMA R26, R41, R67, R26 ;  /* 0x00000043291a7223 */ /* 0x000fe2000000001a */
[----:B------:R-:W-:Y:S01]  /*7610*/  LOP3.LUT R72, R75, 0xffff0000, RZ, 0xc0, !PT ;  /* 0xffff00004b487812 */ /* 0x000fe200078ec0ff */
        /* <DEDUP_REMOVED lines=8> */
[----:B------:R-:W-:Y:S01]  /*76a0*/  FFMA R30, R41, R71, R30 ;  /* 0x00000047291e7223 */ /* 0x000fe2000000001e */
[----:B------:R-:W-:Y:S01]  /*76b0*/  F2FP.BF16.F32.PACK_AB R111, R27, R22 ;  /* 0x000000161b6f723e */ /* 0x000fe200000010ff */
[----:B------:R-:W-:Y:S01]  /*76c0*/  FFMA R35, R41, R72, R35 ;  /* 0x0000004829237223 */ /* 0x000fe20000000023 */
[----:B------:R-:W-:Y:S02]  /*76d0*/  F2FP.BF16.F32.PACK_AB R112, R25, R24 ;  /* 0x000000181970723e */ /* 0x000fe400000010ff */
[----:B------:R-:W-:Y:S01]  /*76e0*/  F2FP.BF16.F32.PACK_AB R113, R31, R26 ;  /* 0x0000001a1f71723e */ /* 0x000fe200000010ff */
[----:B------:R1:W-:Y:S01]  /*76f0*/  STS.128 [R103+0x20], R108 ;  /* 0x0000206c67007388 */ /* 0x0003e20000000c00 */
        /* <DEDUP_REMOVED lines=8> */
[----:B--2---:R-:W2:Y:S02]  /*7780*/  FENCE.VIEW.ASYNC.S ;  /* 0x00000000000073c6 */ /* 0x004ea40000000000 */
[----:B--2---:R-:W-:Y:S06]  /*7790*/  BAR.SYNC.DEFER_BLOCKING 0x1, 0x80 ;  /* 0x0042000000007b1d */ /* 0x004fec0000010000 */
[----:B------:R-:W-:Y:S05]  /*77a0*/  @P0 BRA `(.L_x_113) ;  /* 0x0000000000240947 */ /* 0x000fea0003800000 */
[----:B------:R-:W2:Y:S01]  /*77b0*/  LDCU.64 UR10, c[0x0][0x348] ;  /* 0x00006900ff0a77ac */ /* 0x000ea20008000a00 */
[----:B------:R-:W-:Y:S02]  /*77c0*/  UIADD3 UR9, UPT, UPT, UR49, 0x20, URZ ;  /* 0x0000002031097890 */ /* 0x000fe4000fffe0ff */
[----:B------:R-:W-:Y:S02]  /*77d0*/  UIADD3 UR8, UPT, UPT, UR47, 0x200, UR4 ;  /* 0x000002002f087890 */ /* 0x000fe4000fffe004 */
[----:B--2---:R-:W-:Y:S03]  /*77e0*/  UIADD3 UR6, UP0, UPT, UR10, 0x680, URZ ;  /* 0x000006800a067890 */ /* 0x004fe6000ff1e0ff */
[----:B------:R-:W-:Y:S01]  /*77f0*/  UMOV UR10, UR50 ;  /* 0x00000032000a7c82 */ /* 0x000fe20008000000 */
[----:B------:R-:W-:Y:S03]  /*7800*/  UIADD3.X UR7, UPT, UPT, URZ, UR11, URZ, UP0, !UPT ;  /* 0x0000000bff077290 */ /* 0x000fe600087fe4ff */
[----:B------:R-:W-:Y:S06]  /*7810*/  UMOV UR11, UR36 ;  /* 0x00000024000b7c82 */ /* 0x000fec0008000000 */
[----:B------:R2:W-:Y:S02]  /*7820*/  UTMASTG.3D [UR8], [UR6] ;  /* 0x00000008060073b5 */ /* 0x0005e40008010000 */
[----:B--2---:R0:W-:Y:S02]  /*7830*/  UTMACMDFLUSH ;  /* 0x00000000000079b7 */ /* 0x0041e40000000000 */
.L_x_113:
[----:B------:R-:W-:Y:S05]  /*7840*/  BSYNC.RECONVERGENT B0 ;  /* 0x0000000000007941 */ /* 0x000fea0003800200 */
.L_x_112:
[----:B------:R-:W-:Y:S01]  /*7850*/  UIADD3 UR4, UPT, UPT, UR45, 0x1, URZ ;  /* 0x000000012d047890 */ /* 0x000fe2000fffe0ff */
[----:B------:R-:W-:Y:S03]  /*7860*/  BSSY.RECONVERGENT B0, `(.L_x_114) ;  /* 0x0000008000007945 */ /* 0x000fe60003800200 */
[----:B------:R-:W-:Y:S04]  /*7870*/  UISETP.NE.AND UP0, UPT, UR4, 0x3, UPT ;  /* 0x000000030400788c */ /* 0x000fe8000bf05270 */
[----:B------:R-:W-:Y:S02]  /*7880*/  UISETP.EQ.XOR UP1, UPT, UR44, 0x3, !UP0 ;  /* 0x000000032c00788c */ /* 0x000fe4000c722a70 */
[----:B------:R-:W-:Y:S02]  /*7890*/  USEL UR46, UR4, URZ, UP0 ;  /* 0x000000ff042e7287 */ /* 0x000fe40008000000 */
[----:B------:R-:W-:Y:S04]  /*78a0*/  USEL UR5, URZ, 0x1, !UP1 ;  /* 0x00000001ff057887 */ /* 0x000fe8000c800000 */
[----:B------:R-:W-:Y:S01]  /*78b0*/  ULOP3.LUT UR54, UR54, UR5, URZ, 0x3c, !UPT ;  /* 0x0000000536367292 */ /* 0x000fe2000f8e3cff */
[----:B------:R-:W-:Y:S11]  /*78c0*/  @P0 BRA `(.L_x_115) ;  /* 0x0000000000040947 */ /* 0x000ff60003800000 */
[----:B------:R-:W-:Y:S04]  /*78d0*/  DEPBAR.LE SB0, 0x1 ;  /* 0x000080400000791a */ /* 0x000fe80000000000 */
.L_x_115:
[----:B------:R-:W-:Y:S05]  /*78e0*/  BSYNC.RECONVERGENT B0 ;  /* 0x0000000000007941 */ /* 0x000fea0003800200 */
.L_x_114:
[----:B------:R-:W-:Y:S01]  /*78f0*/  BAR.SYNC.DEFER_BLOCKING 0x1, 0x80 ;  /* 0x0042000000007b1d */ /* 0x000fe20000010000 */
[----:B------:R-:W-:Y:S01]  /*7900*/  UISETP.NE.AND UP0, UPT, UR53, -0x2, UPT ;  /* 0xfffffffe3500788c */ /* 0x000fe2000bf05270 */
[----:B------:R-:W-:Y:S08]  /*7910*/  IADD3 R0, PT, PT, R36, 0x1, RZ ;  /* 0x0000000124007810 */ /* 0x000ff00007ffe0ff */
[----:B------:R-:W-:Y:S05]  /*7920*/  BRA.U !UP0, `(.L_x_116) ;  /* 0x0000000108287547 */ /* 0x000fea000b800000 */
[----:B------:R-:W2:Y:S01]  /*7930*/  S2R R2, SR_CgaCtaId ;  /* 0x0000000000027919 */ /* 0x000ea20000008800 */
[----:B------:R-:W-:Y:S01]  /*7940*/  ISETP.NE.AND P0, PT, R101, RZ, PT ;  /* 0x000000ff6500720c */ /* 0x000fe20003f05270 */
[----:B------:R-:W-:Y:S01]  /*7950*/  IMAD.U32 R3, RZ, RZ, UR52 ;  /* 0x00000034ff037e24 */ /* 0x000fe2000f8e00ff */
[----:B------:R-:W-:Y:S04]  /*7960*/  UIADD3 UR4, UPT, UPT, UR52, 0x1, URZ ;  /* 0x0000000134047890 */ /* 0x000fe8000fffe0ff */
[----:B------:R-:W-:Y:S04]  /*7970*/  UISETP.NE.AND UP0, UPT, UR4, 0x3, UPT ;  /* 0x000000030400788c */ /* 0x000fe8000bf05270 */
[----:B------:R-:W-:Y:S03]  /*7980*/  USEL UR52, UR4, URZ, UP0 ;  /* 0x000000ff04347287 */ /* 0x000fe60008000000 */
[----:B------:R-:W-:Y:S05]  /*7990*/  @P0 LEA R3, R3, UR47, 0x3 ;  /* 0x0000002f03030c11 */ /* 0x000fea000f8e18ff */
[----:B------:R-:W-:Y:S05]  /*79a0*/  @P0 VIADD R3, R3, 0x58 ;  /* 0x0000005803030836 */ /* 0x000fea0000000000 */
[----:B--2---:R-:W-:Y:S04]  /*79b0*/  @P0 PRMT R2, R2, 0x654, R3 ;  /* 0x0000065402020816 */ /* 0x004fe80000000003 */
[----:B------:R2:W-:Y:S03]  /*79c0*/  @P0 SYNCS.ARRIVE.TRANS64.RED.A1T0 RZ, [R2+URZ], RZ ;  /* 0x000000ff02ff09a7 */ /* 0x0005e600081004ff */
.L_x_116:
[----:B------:R-:W-:Y:S01]  /*79d0*/  R2UR UR6, R100 ;  /* 0x00000000640672ca */ /* 0x000fe200000e0000 */
[----:B------:R-:W-:Y:S01]  /*79e0*/  UIADD3 UR53, UPT, UPT, UR53, 0x2, URZ ;  /* 0x0000000235357890 */ /* 0x000fe2000fffe0ff */
[----:B------:R-:W-:Y:S01]  /*79f0*/  R2UR UR5, R86 ;  /* 0x00000000560572ca */ /* 0x000fe200000e0000 */
[----:B------:R-:W-:Y:S01]  /*7a00*/  UMOV UR36, UR63 ;  /* 0x0000003f00247c82 */ /* 0x000fe20008000000 */
[----:B------:R-:W-:Y:S02]  /*7a10*/  R2UR UR4, R87 ;  /* 0x00000000570472ca */ /* 0x000fe400000e0000 */
[----:B------:R-:W-:Y:S02]  /*7a20*/  ISETP.NE.AND P0, PT, R90, 0x2, PT ;  /* 0x000000025a00780c */ /* 0x000fe40003f05270 */
[----:B------:R-:W-:Y:S02]  /*7a30*/  ISETP.NE.AND P1, PT, R0, 0x4, PT ;  /* 0x000000040000780c */ /* 0x000fe40003f25270 */
[----:B--2---:R-:W-:Y:S02]  /*7a40*/  SEL R2, RZ, 0x1, P0 ;  /* 0x00000001ff027807 */ /* 0x004fe40000000000 */
[----:B------:R-:W-:Y:S01]  /*7a50*/  SEL R3, RZ, 0x1, P1 ;  /* 0x00000001ff037807 */ /* 0x000fe20000800000 */
[----:B------:R-:W-:Y:S01]  /*7a60*/  UISETP.NE.AND UP0, UPT, UR6, URZ, UPT ;  /* 0x000000ff0600728c */ /* 0x000fe2000bf05270 */
[----:B------:R-:W-:Y:S01]  /*7a70*/  LOP3.LUT R93, R93, R2, RZ, 0x3c, !PT ;  /* 0x000000025d5d7212 */ /* 0x000fe200078e3cff */
[----:B------:R-:W-:Y:S01]  /*7a80*/  UIADD3 UR30, UPT, UPT, UR37, UR5, URZ ;  /* 0x00000005251e7290 */ /* 0x000fe2000fffe0ff */
[----:B------:R-:W-:Y:S01]  /*7a90*/  LOP3.LUT R94, R94, R3, RZ, 0x3c, !PT ;  /* 0x000000035e5e7212 */ /* 0x000fe200078e3cff */
[----:B------:R-:W-:Y:S01]  /*7aa0*/  UIADD3 UR25, UPT, UPT, UR38, UR4, URZ ;  /* 0x0000000426197290 */ /* 0x000fe2000fffe0ff */
[----:B------:R-:W-:Y:S02]  /*7ab0*/  SEL R90, R90, RZ, P0 ;  /* 0x000000ff5a5a7207 */ /* 0x000fe40000000000 */
[----:B------:R-:W-:Y:S02]  /*7ac0*/  SEL R36, R0, RZ, P1 ;  /* 0x000000ff00247207 */ /* 0x000fe40000800000 */
[----:B------:R-:W-:Y:S07]  /*7ad0*/  BRA.U UP0, `(.L_x_117) ;  /* 0xffffffd500807547 */ /* 0x000fee000b83ffff */
[----:B------:R-:W-:-:S13]  /*7ae0*/  R2UR UR4, R88 ;  /* 0x00000000580472ca */ /* 0x000fda00000e0000 */
[----:B------:R-:W-:-:S09]  /*7af0*/  UISETP.NE.AND UP0, UPT, UR4, URZ, UPT ;  /* 0x000000ff0400728c */ /* 0x000fd2000bf05270 */
[----:B------:R-:W-:Y:S05]  /*7b00*/  BRA.U !UP0, `(.L_x_118) ;  /* 0x0000000108487547 */ /* 0x000fea000b800000 */
[----:B------:R-:W2:Y:S02]  /*7b10*/  LDCU.64 UR4, c[0x0][0x890] ;  /* 0x00011200ff0477ac */ /* 0x000ea40008000a00 */
[----:B--2---:R-:W-:-:S04]  /*7b20*/  UISETP.NE.U32.AND UP0, UPT, UR4, URZ, UPT ;  /* 0x000000ff0400728c */ /* 0x004fc8000bf05070 */
[----:B------:R-:W-:-:S09]  /*7b30*/  UISETP.NE.AND.EX UP0, UPT, UR5, URZ, UPT, UP0 ;  /* 0x000000ff0500728c */ /* 0x000fd2000bf05300 */
[----:B------:R-:W-:Y:S05]  /*7b40*/  BRA.U UP0, `(.L_x_119) ;  /* 0x00000001000c7547 */ /* 0x000fea000b800000 */
[----:B------:R-:W-:-:S13]  /*7b50*/  FSETP.NEU.AND P0, PT, R41, RZ, PT ;  /* 0x000000ff2900720b */ /* 0x000fda0003f0d000 */
[----:B------:R-:W-:Y:S05]  /*7b60*/  @!P0 EXIT ;  /* 0x000000000000894d */ /* 0x000fea0003800000 */
[----:B------:R-:W-:Y:S05]  /*7b70*/  BRA `(.L_x_118) ;  /* 0x00000000002c7947 */ /* 0x000fea0003800000 */
.L_x_119:
[----:B------:R-:W-:Y:S01]  /*7b80*/  ISETP.NE.AND P0, PT, R89, RZ, PT ;  /* 0x000000ff5900720c */ /* 0x000fe20003f05270 */
[----:B------:R-:W-:-:S12]  /*7b90*/  BSSY.RECONVERGENT B0, `(.L_x_118) ;  /* 0x0000009000007945 */ /* 0x000fd80003800200 */
[----:B------:R-:W-:Y:S05]  /*7ba0*/  @P0 BRA `(.L_x_120) ;  /* 0x0000000000140947 */ /* 0x000fea0003800000 */
[----:B------:R-:W2:Y:S02]  /*7bb0*/  LDCU.64 UR4, c[0x0][0x888] ;  /* 0x00011100ff0477ac */ /* 0x000ea40008000a00 */
[----:B--2---:R-:W-:-:S04]  /*7bc0*/  ISETP.NE.U32.AND P0, PT, RZ, UR4, PT ;  /* 0x00000004ff007c0c */ /* 0x004fc8000bf05070 */
[----:B------:R-:W-:-:S13]  /*7bd0*/  ISETP.NE.AND.EX P0, PT, RZ, UR5, PT, P0 ;  /* 0x00000005ff007c0c */ /* 0x000fda000bf05300 */
[----:B------:R-:W-:Y:S05]  /*7be0*/  @!P0 EXIT ;  /* 0x000000000000894d */ /* 0x000fea0003800000 */
[----:B------:R-:W-:Y:S05]  /*7bf0*/  BRA `(.L_x_121) ;  /* 0x0000000000087947 */ /* 0x000fea0003800000 */
.L_x_120:
[----:B------:R-:W-:-:S13]  /*7c00*/  FSETP.NEU.AND P0, PT, R41, RZ, PT ;  /* 0x000000ff2900720b */ /* 0x000fda0003f0d000 */
[----:B------:R-:W-:Y:S05]  /*7c10*/  @!P0 EXIT ;  /* 0x000000000000894d */ /* 0x000fea0003800000 */
.L_x_121:
[----:B------:R-:W-:Y:S05]  /*7c20*/  BSYNC.RECONVERGENT B0 ;  /* 0x0000000000007941 */ /* 0x000fea0003800200 */
.L_x_118:
[----:B------:R-:W2:Y:S01]  /*7c30*/  S2UR UR5, SR_CgaCtaId ;  /* 0x00000000000579c3 */ /* 0x000ea20000008800 */
[----:B------:R-:W-:Y:S01]  /*7c40*/  ULEA UR4, UR52, UR47, 0x3 ;  /* 0x0000002f34047291 */ /* 0x000fe2000f8e18ff */
[----:B------:R-:W-:-:S04]  /*7c50*/  DEPBAR.LE SB0, 0x0 ;  /* 0x000080000000791a */ /* 0x000fc80000000000 */
[----:B------:R-:W-:-:S04]  /*7c60*/  UIADD3 UR4, UPT, UPT, UR4, 0x58, URZ ;  /* 0x0000005804047890 */ /* 0x000fc8000fffe0ff */
[----:B--2---:R-:W-:-:S09]  /*7c70*/  UPRMT UR4, UR5, 0x654, UR4 ;  /* 0x0000065405047896 */ /* 0x004fd20008000004 */
[----:B------:R-:W-:Y:S01]  /*7c80*/  SYNCS.ARRIVE.TRANS64.RED.A1T0 RZ, [UR4], RZ ;  /* 0x000000ffffff79a7 */ /* 0x000fe20008100404 */
[----:B------:R-:W-:Y:S05]  /*7c90*/  EXIT ;  /* 0x000000000000794d */ /* 0x000fea0003800000 */
.L_x_24:
[----:B--2---:R2:W3:Y:S02]  /*7ca0*/  SYNCS.PHASECHK.TRANS64.TRYWAIT P0, [R0+URZ+0xf0], R3 ;  /* 0x0000f003000075a7 */ /* 0x0044e400080011ff */
[----:B---3--:R-:W-:Y:S05]  /*7cb0*/  @!P0 NANOSLEEP.SYNCS 0x989680 ;  /* 0x009896800000895d */ /* 0x008fea0003900000 */
[----:B------:R-:W3:Y:S02]  /*7cc0*/  @!P0 SYNCS.PHASECHK.TRANS64 P0, [R0+URZ+0xf0], R3 ;  /* 0x0000f003000085a7 */ /* 0x000ee400080010ff */
[----:B---3--:R-:W-:Y:S05]  /*7cd0*/  @!P0 BRA `(.L_x_24) ;  /* 0xfffffffc00f08947 */ /* 0x008fea000383ffff */
[----:B------:R-:W-:Y:S05]  /*7ce0*/  BRA `(.L_x_122) ;  /* 0xffffff9800fc7947 */ /* 0x000fea000383ffff */
.L_x_27:
[----:B--2---:R-:W-:-:S07]  /*7cf0*/  MOV R0, UR33 ;  /* 0x0000002100007c02 */ /* 0x004fce0008000f00 */
.L_x_123:
[----:B--2---:R2:W3:Y:S02]  /*7d00*/  SYNCS.PHASECHK.TRANS64.TRYWAIT P0, [R0+URZ+0x20], R3 ;  /* 0x00002003000075a7 */ /* 0x0044e400080011ff */
[----:B---3--:R-:W-:Y:S05]  /*7d10*/  @!P0 NANOSLEEP.SYNCS 0x989680 ;  /* 0x009896800000895d */ /* 0x008fea0003900000 */
[----:B------:R-:W3:Y:S02]  /*7d20*/  @!P0 SYNCS.PHASECHK.TRANS64 P0, [R0+URZ+0x20], R3 ;  /* 0x00002003000085a7 */ /* 0x000ee400080010ff */
[----:B---3--:R-:W-:Y:S05]  /*7d30*/  @!P0 BRA `(.L_x_123) ;  /* 0xfffffffc00f08947 */ /* 0x008fea000383ffff */
[----:B------:R-:W-:Y:S05]  /*7d40*/  BRA `(.L_x_26) ;  /* 0xffffff9c003c7947 */ /* 0x000fea000383ffff */
.L_x_34:
[----:B-1----:R-:W-:-:S07]  /*7d50*/  MOV R0, UR17 ;  /* 0x0000001100007c02 */ /* 0x002fce0008000f00 */
.L_x_124:
[----:B-1----:R1:W2:Y:S02]  /*7d60*/  SYNCS.PHASECHK.TRANS64.TRYWAIT P0, [R0+URZ+0x20], R3 ;  /* 0x00002003000075a7 */ /* 0x0022a400080011ff */
[----:B--2---:R-:W-:Y:S05]  /*7d70*/  @!P0 NANOSLEEP.SYNCS 0x989680 ;  /* 0x009896800000895d */ /* 0x004fea0003900000 */
[----:B------:R-:W2:Y:S02]  /*7d80*/  @!P0 SYNCS.PHASECHK.TRANS64 P0, [R0+URZ+0x20], R3 ;  /* 0x00002003000085a7 */ /* 0x000ea400080010ff */
[----:B--2---:R-:W-:Y:S05]  /*7d90*/  @!P0 BRA `(.L_x_124) ;  /* 0xfffffffc00f08947 */ /* 0x004fea000383ffff */
[----:B------:R-:W-:Y:S05]  /*7da0*/  BRA `(.L_x_33) ;  /* 0xffffff9c00fc7947 */ /* 0x000fea000383ffff */
.L_x_39:
[----:B-1----:R1:W2:Y:S02]  /*7db0*/  SYNCS.PHASECHK.TRANS64.TRYWAIT P0, [R3+URZ+0x80], R0 ;  /* 0x00008000030075a7 */ /* 0x0022a400080011ff */
[----:B--2---:R-:W-:Y:S05]  /*7dc0*/  @!P0 NANOSLEEP.SYNCS 0x989680 ;  /* 0x009896800000895d */ /* 0x004fea0003900000 */
[----:B------:R-:W2:Y:S02]  /*7dd0*/  @!P0 SYNCS.PHASECHK.TRANS64 P0, [R3+URZ+0x80], R0 ;  /* 0x00008000030085a7 */ /* 0x000ea400080010ff */
[----:B--2---:R-:W-:Y:S05]  /*7de0*/  @!P0 BRA `(.L_x_39) ;  /* 0xfffffffc00f08947 */ /* 0x004fea000383ffff */
[----:B------:R-:W-:Y:S05]  /*7df0*/  BRA `(.L_x_125) ;  /* 0xffffffa0009c7947 */ /* 0x000fea000383ffff */
.L_x_43:
[----:B-1----:R-:W-:-:S07]  /*7e00*/  MOV R0, UR4 ;  /* 0x0000000400007c02 */ /* 0x002fce0008000f00 */
.L_x_126:
[----:B-1----:R1:W2:Y:S02]  /*7e10*/  SYNCS.PHASECHK.TRANS64.TRYWAIT P0, [R0+URZ], R3 ;  /* 0x00000003000075a7 */ /* 0x0022a400080011ff */
[----:B--2---:R-:W-:Y:S05]  /*7e20*/  @!P0 NANOSLEEP.SYNCS 0x989680 ;  /* 0x009896800000895d */ /* 0x004fea0003900000 */
[----:B------:R-:W2:Y:S02]  /*7e30*/  @!P0 SYNCS.PHASECHK.TRANS64 P0, [R0+URZ], R3 ;  /* 0x00000003000085a7 */ /* 0x000ea400080010ff */
[----:B--2---:R-:W-:Y:S05]  /*7e40*/  @!P0 BRA `(.L_x_126) ;  /* 0xfffffffc00f08947 */ /* 0x004fea000383ffff */
[----:B------:R-:W-:Y:S05]  /*7e50*/  BRA `(.L_x_127) ;  /* 0xffffffa800487947 */ /* 0x000fea000383ffff */
.L_x_44:
[----:B------:R-:W-:-:S07]  /*7e60*/  MOV R0, UR5 ;  /* 0x0000000500007c02 */ /* 0x000fce0008000f00 */
.L_x_128:
[----:B-1----:R1:W2:Y:S02]  /*7e70*/  SYNCS.PHASECHK.TRANS64.TRYWAIT P0, [R0+URZ], R3 ;  /* 0x00000003000075a7 */ /* 0x0022a400080011ff */
[----:B--2---:R-:W-:Y:S05]  /*7e80*/  @!P0 NANOSLEEP.SYNCS 0x989680 ;  /* 0x009896800000895d */ /* 0x004fea0003900000 */
[----:B------:R-:W2:Y:S02]  /*7e90*/  @!P0 SYNCS.PHASECHK.TRANS64 P0, [R0+URZ], R3 ;  /* 0x00000003000085a7 */ /* 0x000ea400080010ff */
[----:B--2---:R-:W-:Y:S05]  /*7ea0*/  @!P0 BRA `(.L_x_128) ;  /* 0xfffffffc00f08947 */ /* 0x004fea000383ffff */
[----:B------:R-:W-:Y:S05]  /*7eb0*/  BRA `(.L_x_129) ;  /* 0xffffffa800547947 */ /* 0x000fea000383ffff */
.L_x_45:
[----:B------:R-:W-:-:S07]  /*7ec0*/  MOV R0, UR5 ;  /* 0x0000000500007c02 */ /* 0x000fce0008000f00 */
.L_x_130:
[----:B-1----:R1:W2:Y:S02]  /*7ed0*/  SYNCS.PHASECHK.TRANS64.TRYWAIT P0, [R0+URZ], R3 ;  /* 0x00000003000075a7 */ /* 0x0022a400080011ff */
[----:B--2---:R-:W-:Y:S05]  /*7ee0*/  @!P0 NANOSLEEP.SYNCS 0x989680 ;  /* 0x009896800000895d */ /* 0x004fea0003900000 */
[----:B------:R-:W2:Y:S02]  /*7ef0*/  @!P0 SYNCS.PHASECHK.TRANS64 P0, [R0+URZ], R3 ;  /* 0x00000003000085a7 */ /* 0x000ea400080010ff */
[----:B--2---:R-:W-:Y:S05]  /*7f00*/  @!P0 BRA `(.L_x_130) ;  /* 0xfffffffc00f08947 */ /* 0x004fea000383ffff */
[----:B------:R-:W-:Y:S05]  /*7f10*/  BRA `(.L_x_131) ;  /* 0xffffffa800607947 */ /* 0x000fea000383ffff */
.L_x_48:
[----:B-1----:R1:W2:Y:S02]  /*7f20*/  SYNCS.PHASECHK.TRANS64.TRYWAIT P0, [R2+URZ+0xe0], R5 ;  /* 0x0000e005020075a7 */ /* 0x0022a400080011ff */
[----:B--2---:R-:W-:Y:S05]  /*7f30*/  @!P0 NANOSLEEP.SYNCS 0x989680 ;  /* 0x009896800000895d */ /* 0x004fea0003900000 */
[----:B------:R-:W2:Y:S02]  /*7f40*/  @!P0 SYNCS.PHASECHK.TRANS64 P0, [R2+URZ+0xe0], R5 ;  /* 0x0000e005020085a7 */ /* 0x000ea400080010ff */
[----:B--2---:R-:W-:Y:S05]  /*7f50*/  @!P0 BRA `(.L_x_48) ;  /* 0xfffffffc00f08947 */ /* 0x004fea000383ffff */
[----:B------:R-:W-:Y:S05]  /*7f60*/  BRA `(.L_x_132) ;  /* 0xffffffa800c47947 */ /* 0x000fea000383ffff */
.L_x_49:
[----:B------:R-:W-:-:S07]  /*7f70*/  MOV R2, UR4 ;  /* 0x0000000400027c02 */ /* 0x000fce0008000f00 */
.L_x_133:
[----:B-1----:R1:W2:Y:S02]  /*7f80*/  SYNCS.PHASECHK.TRANS64.TRYWAIT P0, [R2+URZ+0x90], R5 ;  /* 0x00009005020075a7 */ /* 0x0022a400080011ff */
[----:B--2---:R-:W-:Y:S05]  /*7f90*/  @!P0 NANOSLEEP.SYNCS 0x989680 ;  /* 0x009896800000895d */ /* 0x004fea0003900000 */
[----:B------:R-:W2:Y:S02]  /*7fa0*/  @!P0 SYNCS.PHASECHK.TRANS64 P0, [R2+URZ+0x90], R5 ;  /* 0x00009005020085a7 */ /* 0x000ea400080010ff */
[----:B--2---:R-:W-:Y:S05]  /*7fb0*/  @!P0 BRA `(.L_x_133) ;  /* 0xfffffffc00f08947 */ /* 0x004fea000383ffff */
[----:B------:R-:W-:Y:S05]  /*7fc0*/  BRA `(.L_x_134) ;  /* 0xffffffa800d47947 */ /* 0x000fea000383ffff */
.L_x_50:
[----:B-1----:R1:W2:Y:S02]  /*7fd0*/  SYNCS.PHASECHK.TRANS64.TRYWAIT P1, [R2+URZ+0x80], R5 ;  /* 0x00008005020075a7 */ /* 0x0022a400080211ff */
[----:B--2---:R-:W-:Y:S05]  /*7fe0*/  @!P1 NANOSLEEP.SYNCS 0x989680 ;  /* 0x009896800000995d */ /* 0x004fea0003900000 */
[----:B------:R-:W2:Y:S02]  /*7ff0*/  @!P1 SYNCS.PHASECHK.TRANS64 P1, [R2+URZ+0x80], R5 ;  /* 0x00008005020095a7 */ /* 0x000ea400080210ff */
[----:B--2---:R-:W-:Y:S05]  /*8000*/  @!P1 BRA `(.L_x_50) ;  /* 0xfffffffc00f09947 */ /* 0x004fea000383ffff */
[----:B------:R-:W-:Y:S05]  /*8010*/  BRA `(.L_x_135) ;  /* 0xffffffac00047947 */ /* 0x000fea000383ffff */
.L_x_53:
[----:B------:R-:W-:-:S07]  /*8020*/  MOV R0, UR4 ;  /* 0x0000000400007c02 */ /* 0x000fce0008000f00 */
.L_x_136:
[----:B-1----:R1:W2:Y:S02]  /*8030*/  SYNCS.PHASECHK.TRANS64.TRYWAIT P0, [R0+URZ+0x90], R3 ;  /* 0x00009003000075a7 */ /* 0x0022a400080011ff */
[----:B--2---:R-:W-:Y:S05]  /*8040*/  @!P0 NANOSLEEP.SYNCS 0x989680 ;  /* 0x009896800000895d */ /* 0x004fea0003900000 */
[----:B------:R-:W2:Y:S02]  /*8050*/  @!P0 SYNCS.PHASECHK.TRANS64 P0, [R0+URZ+0x90], R3 ;  /* 0x00009003000085a7 */ /* 0x000ea400080010ff */
[----:B--2---:R-:W-:Y:S05]  /*8060*/  @!P0 BRA `(.L_x_136) ;  /* 0xfffffffc00f08947 */ /* 0x004fea000383ffff */
[----:B------:R-:W-:Y:S05]  /*8070*/  BRA `(.L_x_52) ;  /* 0xffffffac00587947 */ /* 0x000fea000383ffff */
.L_x_60:
[----:B-1----:R1:W2:Y:S02]  /*8080*/  SYNCS.PHASECHK.TRANS64.TRYWAIT P1, [R0+URZ+0x80], R5 ;  /* 0x00008005000075a7 */ /* 0x0022a400080211ff */
[----:B--2---:R-:W-:Y:S05]  /*8090*/  @!P1 NANOSLEEP.SYNCS 0x989680 ;  /* 0x009896800000995d */ /* 0x004fea0003900000 */
[----:B------:R-:W2:Y:S02]  /*80a0*/  @!P1 SYNCS.PHASECHK.TRANS64 P1, [R0+URZ+0x80], R5 ;  /* 0x00008005000095a7 */ /* 0x000ea400080210ff */
[----:B--2---:R-:W-:Y:S05]  /*80b0*/  @!P1 BRA `(.L_x_60) ;  /* 0xfffffffc00f09947 */ /* 0x004fea000383ffff */
[----:B------:R-:W-:Y:S05]  /*80c0*/  BRA `(.L_x_137) ;  /* 0xffffffb000d07947 */ /* 0x000fea000383ffff */
.L_x_61:
[----:B------:R-:W-:-:S07]  /*80d0*/  MOV R3, UR30 ;  /* 0x0000001e00037c02 */ /* 0x000fce0008000f00 */
.L_x_138:
[----:B-1----:R1:W2:Y:S02]  /*80e0*/  SYNCS.PHASECHK.TRANS64.TRYWAIT P0, [R3+URZ+0xc0], R0 ;  /* 0x0000c000030075a7 */ /* 0x0022a400080011ff */
[----:B--2---:R-:W-:Y:S05]  /*80f0*/  @!P0 NANOSLEEP.SYNCS 0x989680 ;  /* 0x009896800000895d */ /* 0x004fea0003900000 */
[----:B------:R-:W2:Y:S02]  /*8100*/  @!P0 SYNCS.PHASECHK.TRANS64 P0, [R3+URZ+0xc0], R0 ;  /* 0x0000c000030085a7 */ /* 0x000ea400080010ff */
[----:B--2---:R-:W-:Y:S05]  /*8110*/  @!P0 BRA `(.L_x_138) ;  /* 0xfffffffc00f08947 */ /* 0x004fea000383ffff */
[----:B------:R-:W-:Y:S05]  /*8120*/  BRA `(.L_x_139) ;  /* 0xffffffb400087947 */ /* 0x000fea000383ffff */
.L_x_64:
[----:B------:R-:W-:Y:S07]  /*8130*/  MOV R0, UR5 ;  /* 0x0000000500007c02 */ /* 0x000fee0008000f00 */
.L_x_140:
[----:B-1----:R1:W2:Y:S02]  /*8140*/  SYNCS.PHASECHK.TRANS64.TRYWAIT P0, [R0+URZ], R3 ;  /* 0x00000003000075a7 */ /* 0x0022a400080011ff */
[----:B--2---:R-:W-:Y:S05]  /*8150*/  @!P0 NANOSLEEP.SYNCS 0x989680 ;  /* 0x009896800000895d */ /* 0x004fea0003900000 */
[----:B------:R-:W2:Y:S02]  /*8160*/  @!P0 SYNCS.PHASECHK.TRANS64 P0, [R0+URZ], R3 ;  /* 0x00000003000085a7 */ /* 0x000ea400080010ff */
[----:B--2---:R-:W-:Y:S05]  /*8170*/  @!P0 BRA `(.L_x_140) ;  /* 0xfffffffc00f08947 */ /* 0x004fea000383ffff */
[----:B------:R-:W-:Y:S05]  /*8180*/  BRA `(.L_x_63) ;  /* 0xffffffb400247947 */ /* 0x000fea000383ffff */
.L_x_67:
[----:B------:R-:W-:-:S07]  /*8190*/  MOV R0, UR4 ;  /* 0x0000000400007c02 */ /* 0x000fce0008000f00 */
.L_x_141:
[----:B--2---:R2:W4:Y:S02]  /*81a0*/  SYNCS.PHASECHK.TRANS64.TRYWAIT P0, [R0+URZ], R3 ;  /* 0x00000003000075a7 */ /* 0x00452400080011ff */
[----:B----4-:R-:W-:Y:S05]  /*81b0*/  @!P0 NANOSLEEP.SYNCS 0x989680 ;  /* 0x009896800000895d */ /* 0x010fea0003900000 */
[----:B------:R-:W4:Y:S02]  /*81c0*/  @!P0 SYNCS.PHASECHK.TRANS64 P0, [R0+URZ], R3 ;  /* 0x00000003000085a7 */ /* 0x000f2400080010ff */
[----:B----4-:R-:W-:Y:S05]  /*81d0*/  @!P0 BRA `(.L_x_141) ;  /* 0xfffffffc00f08947 */ /* 0x010fea000383ffff */
[----:B------:R-:W-:Y:S05]  /*81e0*/  BRA `(.L_x_142) ;  /* 0xffffffb800007947 */ /* 0x000fea000383ffff */
.L_x_68:
[----:B------:R-:W-:-:S07]  /*81f0*/  MOV R0, UR5 ;  /* 0x0000000500007c02 */ /* 0x000fce0008000f00 */
.L_x_143:
[----:B-1----:R1:W2:Y:S02]  /*8200*/  SYNCS.PHASECHK.TRANS64.TRYWAIT P0, [R0+URZ], R3 ;  /* 0x00000003000075a7 */ /* 0x0022a400080011ff */
[----:B--2---:R-:W-:Y:S05]  /*8210*/  @!P0 NANOSLEEP.SYNCS 0x989680 ;  /* 0x009896800000895d */ /* 0x004fea0003900000 */
[----:B------:R-:W2:Y:S02]  /*8220*/  @!P0 SYNCS.PHASECHK.TRANS64 P0, [R0+URZ], R3 ;  /* 0x00000003000085a7 */ /* 0x000ea400080010ff */
[----:B--2---:R-:W-:Y:S05]  /*8230*/  @!P0 BRA `(.L_x_143) ;  /* 0xfffffffc00f08947 */ /* 0x004fea000383ffff */
[----:B------:R-:W-:Y:S05]  /*8240*/  BRA `(.L_x_144) ;  /* 0xffffffb8000c7947 */ /* 0x000fea000383ffff */
.L_x_69:
[----:B------:R-:W-:-:S07]  /*8250*/  MOV R0, UR5 ;  /* 0x0000000500007c02 */ /* 0x000fce0008000f00 */
.L_x_145:
[----:B-1----:R1:W2:Y:S02]  /*8260*/  SYNCS.PHASECHK.TRANS64.TRYWAIT P0, [R0+URZ], R3 ;  /* 0x00000003000075a7 */ /* 0x0022a400080011ff */
[----:B--2---:R-:W-:Y:S05]  /*8270*/  @!P0 NANOSLEEP.SYNCS 0x989680 ;  /* 0x009896800000895d */ /* 0x004fea0003900000 */
[----:B------:R-:W2:Y:S02]  /*8280*/  @!P0 SYNCS.PHASECHK.TRANS64 P0, [R0+URZ], R3 ;  /* 0x00000003000085a7 */ /* 0x000ea400080010ff */
[----:B--2---:R-:W-:Y:S05]  /*8290*/  @!P0 BRA `(.L_x_145) ;  /* 0xfffffffc00f08947 */ /* 0x004fea000383ffff */
[----:B------:R-:W-:Y:S05]  /*82a0*/  BRA `(.L_x_146) ;  /* 0xffffffb800187947 */ /* 0x000fea000383ffff */
.L_x_70:
[----:B------:R-:W-:-:S07]  /*82b0*/  MOV R0, UR4 ;  /* 0x0000000400007c02 */ /* 0x000fce0008000f00 */
.L_x_147:
[----:B-1----:R1:W2:Y:S02]  /*82c0*/  SYNCS.PHASECHK.TRANS64.TRYWAIT P0, [R0+URZ], R3 ;  /* 0x00000003000075a7 */ /* 0x0022a400080011ff */
[----:B--2---:R-:W-:Y:S05]  /*82d0*/  @!P0 NANOSLEEP.SYNCS 0x989680 ;  /* 0x009896800000895d */ /* 0x004fea0003900000 */
[----:B------:R-:W2:Y:S02]  /*82e0*/  @!P0 SYNCS.PHASECHK.TRANS64 P0, [R0+URZ], R3 ;  /* 0x00000003000085a7 */ /* 0x000ea400080010ff */
[----:B--2---:R-:W-:Y:S05]  /*82f0*/  @!P0 BRA `(.L_x_147) ;  /* 0xfffffffc00f08947 */ /* 0x004fea000383ffff */
[----:B------:R-:W-:Y:S05]  /*8300*/  BRA `(.L_x_148) ;  /* 0xffffffb800247947 */ /* 0x000fea000383ffff */
.L_x_75:
[----:B--2---:R2:W4:Y:S02]  /*8310*/  SYNCS.PHASECHK.TRANS64.TRYWAIT P0, [R12+URZ+0x80], R9 ;  /* 0x000080090c0075a7 */ /* 0x00452400080011ff */
[----:B----4-:R-:W-:Y:S05]  /*8320*/  @!P0 NANOSLEEP.SYNCS 0x989680 ;  /* 0x009896800000895d */ /* 0x010fea0003900000 */
[----:B------:R-:W4:Y:S02]  /*8330*/  @!P0 SYNCS.PHASECHK.TRANS64 P0, [R12+URZ+0x80], R9 ;  /* 0x000080090c0085a7 */ /* 0x000f2400080010ff */
[----:B----4-:R-:W-:Y:S05]  /*8340*/  @!P0 BRA `(.L_x_75) ;  /* 0xfffffffc00f08947 */ /* 0x010fea000383ffff */
[----:B------:R-:W-:Y:S05]  /*8350*/  BRA `(.L_x_149) ;  /* 0xffffffbc00387947 */ /* 0x000fea000383ffff */
.L_x_78:
[----:B------:R-:W-:Y:S07]  /*8360*/  MOV R0, UR24 ;  /* 0x0000001800007c02 */ /* 0x000fee0008000f00 */
.L_x_150:
[----:B--2---:R2:W3:Y:S02]  /*8370*/  SYNCS.PHASECHK.TRANS64.TRYWAIT P2, [R0+URZ+0x78], R9 ;  /* 0x00007809000075a7 */ /* 0x0044e400080411ff */
[----:B---3--:R-:W-:Y:S05]  /*8380*/  @!P2 NANOSLEEP.SYNCS 0x989680 ;  /* 0x009896800000a95d */ /* 0x008fea0003900000 */
[----:B------:R-:W3:Y:S02]  /*8390*/  @!P2 SYNCS.PHASECHK.TRANS64 P2, [R0+URZ+0x78], R9 ;  /* 0x000078090000a5a7 */ /* 0x000ee400080410ff */
[----:B---3--:R-:W-:Y:S05]  /*83a0*/  @!P2 BRA `(.L_x_150) ;  /* 0xfffffffc00f0a947 */ /* 0x008fea000383ffff */
[----:B------:R-:W-:Y:S05]  /*83b0*/  BRA `(.L_x_77) ;  /* 0xffffffc0009c7947 */ /* 0x000fea000383ffff */
.L_x_81:
[----:B------:R-:W-:Y:S07]  /*83c0*/  MOV R0, UR4 ;  /* 0x0000000400007c02 */ /* 0x000fee0008000f00 */
.L_x_151:
[----:B--2---:R2:W3:Y:S02]  /*83d0*/  SYNCS.PHASECHK.TRANS64.TRYWAIT P0, [R0+URZ+0x58], R9 ;  /* 0x00005809000075a7 */ /* 0x0044e400080011ff */
[----:B---3--:R-:W-:Y:S05]  /*83e0*/  @!P0 NANOSLEEP.SYNCS 0x989680 ;  /* 0x009896800000895d */ /* 0x008fea0003900000 */
[----:B------:R-:W3:Y:S02]  /*83f0*/  @!P0 SYNCS.PHASECHK.TRANS64 P0, [R0+URZ+0x58], R9 ;  /* 0x00005809000085a7 */ /* 0x000ee400080010ff */
[----:B---3--:R-:W-:Y:S05]  /*8400*/  @!P0 BRA `(.L_x_151) ;  /* 0xfffffffc00f08947 */ /* 0x008fea000383ffff */
[----:B------:R-:W-:Y:S05]  /*8410*/  BRA `(.L_x_152) ;  /* 0xffffffc000fc7947 */ /* 0x000fea000383ffff */
.L_x_82:
[----:B------:R-:W-:Y:S07]  /*8420*/  MOV R9, UR5 ;  /* 0x0000000500097c02 */ /* 0x000fee0008000f00 */
.L_x_153:
[----:B--2---:R2:W3:Y:S02]  /*8430*/  SYNCS.PHASECHK.TRANS64.TRYWAIT P0, [R9+URZ+0x58], R0 ;  /* 0x00005800090075a7 */ /* 0x0044e400080011ff */
[----:B---3--:R-:W-:Y:S05]  /*8440*/  @!P0 NANOSLEEP.SYNCS 0x989680 ;  /* 0x009896800000895d */ /* 0x008fea0003900000 */
[----:B------:R-:W3:Y:S02]  /*8450*/  @!P0 SYNCS.PHASECHK.TRANS64 P0, [R9+URZ+0x58], R0 ;  /* 0x00005800090085a7 */ /* 0x000ee400080010ff */
[----:B---3--:R-:W-:Y:S05]  /*8460*/  @!P0 BRA `(.L_x_153) ;  /* 0xfffffffc00f08947 */ /* 0x008fea000383ffff */
[----:B------:R-:W-:Y:S05]  /*8470*/  BRA `(.L_x_154) ;  /* 0xffffffc4005c7947 */ /* 0x000fea000383ffff */
.L_x_84:
[----:B------:R-:W-:-:S07]  /*8480*/  MOV R0, UR4 ;  /* 0x0000000400007c02 */ /* 0x000fce0008000f00 */
.L_x_155:
[----:B--2---:R2:W3:Y:S02]  /*8490*/  SYNCS.PHASECHK.TRANS64.TRYWAIT P0, [R0+URZ], R3 ;  /* 0x00000003000075a7 */ /* 0x0044e400080011ff */
[----:B---3--:R-:W-:Y:S05]  /*84a0*/  @!P0 NANOSLEEP.SYNCS 0x989680 ;  /* 0x009896800000895d */ /* 0x008fea0003900000 */
[----:B------:R-:W3:Y:S02]  /*84b0*/  @!P0 SYNCS.PHASECHK.TRANS64 P0, [R0+URZ], R3 ;  /* 0x00000003000085a7 */ /* 0x000ee400080010ff */
[----:B---3--:R-:W-:Y:S05]  /*84c0*/  @!P0 BRA `(.L_x_155) ;  /* 0xfffffffc00f08947 */ /* 0x008fea000383ffff */
[----:B------:R-:W-:Y:S05]  /*84d0*/  BRA `(.L_x_156) ;  /* 0xffffffc400f07947 */ /* 0x000fea000383ffff */
.L_x_85:
[----:B------:R-:W-:-:S07]  /*84e0*/  MOV R0, UR5 ;  /* 0x0000000500007c02 */ /* 0x000fce0008000f00 */
.L_x_157:
[----:B--2---:R2:W3:Y:S02]  /*84f0*/  SYNCS.PHASECHK.TRANS64.TRYWAIT P0, [R0+URZ], R3 ;  /* 0x00000003000075a7 */ /* 0x0044e400080011ff */
[----:B---3--:R-:W-:Y:S05]  /*8500*/  @!P0 NANOSLEEP.SYNCS 0x989680 ;  /* 0x009896800000895d */ /* 0x008fea0003900000 */
[----:B------:R-:W3:Y:S02]  /*8510*/  @!P0 SYNCS.PHASECHK.TRANS64 P0, [R0+URZ], R3 ;  /* 0x00000003000085a7 */ /* 0x000ee400080010ff */
[----:B---3--:R-:W-:Y:S05]  /*8520*/  @!P0 BRA `(.L_x_157) ;  /* 0xfffffffc00f08947 */ /* 0x008fea000383ffff */
[----:B------:R-:W-:Y:S05]  /*8530*/  BRA `(.L_x_158) ;  /* 0xffffffc400fc7947 */ /* 0x000fea000383ffff */
.L_x_87:
[----:B-1----:R1:W2:Y:S02]  /*8540*/  SYNCS.PHASECHK.TRANS64.TRYWAIT P0, [R3+URZ+0x80], R0 ;  /* 0x00008000030075a7 */ /* 0x0022a400080011ff */
[----:B--2---:R-:W-:Y:S05]  /*8550*/  @!P0 NANOSLEEP.SYNCS 0x989680 ;  /* 0x009896800000895d */ /* 0x004fea0003900000 */
[----:B------:R-:W2:Y:S02]  /*8560*/  @!P0 SYNCS.PHASECHK.TRANS64 P0, [R3+URZ+0x80], R0 ;  /* 0x00008000030085a7 */ /* 0x000ea400080010ff */
[----:B--2---:R-:W-:Y:S05]  /*8570*/  @!P0 BRA `(.L_x_87) ;  /* 0xfffffffc00f08947 */ /* 0x004fea000383ffff */
[----:B------:R-:W-:Y:S05]  /*8580*/  BRA `(.L_x_159) ;  /* 0xffffffc800e87947 */ /* 0x000fea000383ffff */
.L_x_97:
[----:B-1----:R1:W2:Y:S02]  /*8590*/  SYNCS.PHASECHK.TRANS64.TRYWAIT P1, [R0+URZ+0x40], R5 ;  /* 0x00004005000075a7 */ /* 0x0022a400080211ff */
[----:B--2---:R-:W-:Y:S05]  /*85a0*/  @!P1 NANOSLEEP.SYNCS 0x989680 ;  /* 0x009896800000995d */ /* 0x004fea0003900000 */
[----:B------:R-:W2:Y:S02]  /*85b0*/  @!P1 SYNCS.PHASECHK.TRANS64 P1, [R0+URZ+0x40], R5 ;  /* 0x00004005000095a7 */ /* 0x000ea400080210ff */
[----:B--2---:R-:W-:Y:S05]  /*85c0*/  @!P1 BRA `(.L_x_97) ;  /* 0xfffffffc00f09947 */ /* 0x004fea000383ffff */
[----:B------:R-:W-:Y:S05]  /*85d0*/  BRA `(.L_x_96) ;  /* 0xffffffd800807947 */ /* 0x000fea000383ffff */
.L_x_99:
[----:B-1----:R1:W4:Y:S02]  /*85e0*/  SYNCS.PHASECHK.TRANS64.TRYWAIT P0, [R102+URZ+0xa0], R3 ;  /* 0x0000a003660075a7 */ /* 0x00232400080011ff */
[----:B----4-:R-:W-:Y:S05]  /*85f0*/  @!P0 NANOSLEEP.SYNCS 0x989680 ;  /* 0x009896800000895d */ /* 0x010fea0003900000 */
[----:B------:R-:W4:Y:S02]  /*8600*/  @!P0 SYNCS.PHASECHK.TRANS64 P0, [R102+URZ+0xa0], R3 ;  /* 0x0000a003660085a7 */ /* 0x000f2400080010ff */
[----:B----4-:R-:W-:Y:S05]  /*8610*/  @!P0 BRA `(.L_x_99) ;  /* 0xfffffffc00f08947 */ /* 0x010fea000383ffff */
[----:B------:R-:W-:Y:S05]  /*8620*/  BRA `(.L_x_98) ;  /* 0xffffffd800b87947 */ /* 0x000fea000383ffff */
.L_x_110:
[----:B---3--:R3:W4:Y:S02]  /*8630*/  SYNCS.PHASECHK.TRANS64.TRYWAIT P0, [R3+URZ+0x40], R110 ;  /* 0x0000406e030075a7 */ /* 0x00872400080011ff */
[----:B----4-:R-:W-:Y:S05]  /*8640*/  @!P0 NANOSLEEP.SYNCS 0x989680 ;  /* 0x009896800000895d */ /* 0x010fea0003900000 */
[----:B------:R-:W4:Y:S02]  /*8650*/  @!P0 SYNCS.PHASECHK.TRANS64 P0, [R3+URZ+0x40], R110 ;  /* 0x0000406e030085a7 */ /* 0x000f2400080010ff */
[----:B----4-:R-:W-:Y:S05]  /*8660*/  @!P0 BRA `(.L_x_110) ;  /* 0xfffffffc00f08947 */ /* 0x010fea000383ffff */
[----:B------:R-:W-:Y:S05]  /*8670*/  BRA `(.L_x_109) ;  /* 0xffffffe400a87947 */ /* 0x000fea000383ffff */
        .weak           $__internal_0_$__cuda_sm10x_tcgen05_guardrail_trap_col_being_dealloced_not_returned_by_alloc
        .type           $__internal_0_$__cuda_sm10x_tcgen05_guardrail_trap_col_being_dealloced_not_returned_by_alloc,@function
        .size           $__internal_0_$__cuda_sm10x_tcgen05_guardrail_trap_col_being_dealloced_not_returned_by_alloc,($__internal_1_$__cuda_sm10x_tcgen05_guardrail_trap_phase_invalid_during_alloc - $__internal_0_$__cuda_sm10x_tcgen05_guardrail_trap_col_being_dealloced_not_returned_by_alloc)
$__internal_0_$__cuda_sm10x_tcgen05_guardrail_trap_col_being_dealloced_not_returned_by_alloc:
[----:B------:R-:W-:Y:S05]  /*8680*/  BPT.TRAP 0x1 ;  /* 0x000000040000795c */ /* 0x000fea0000300000 */
[----:B------:R-:W-:-:S04]  /*8690*/  HFMA2 R3, -RZ, RZ, 0, 0 ;  /* 0x00000000ff037431 */ /* 0x000fc800000001ff */
[----:B------:R-:W-:Y:S05]  /*86a0*/  RET.REL.NODEC R2 `(_ZN7cutlass13device_kernelINS_4gemm6kernel13GemmUniversalIN4cute5tupleIJiiiiEEENS1_10collective13CollectiveMmaINS1_35MainloopSm100TmaUmmaWarpSpecializedILi4ELi2ELi4ENS5_IJNS4_1CILi1EEENSA_ILi2EEESB_EEEEENS5_IJNSA_ILi128EEENSA_ILi64EEESG_EEENS_10bfloat16_tENS5_IJlSB_lEEESI_SJ_NS4_8TiledMMAINS4_8MMA_AtomIJNS4_20SM100_MMA_F16BF16_SSISI_SI_fLi128ELi64ELNS4_4UMMA5MajorE0ELSO_0ELNSN_7ScaleInE0ELSP_0EEEEEENS4_6LayoutINS5_IJSB_SB_SB_EEENS5_IJNSA_ILi0EEESU_SU_EEEEENS5_IJNS4_10UnderscoreESX_SX_EEEEENS4_23SM90_TMA_LOAD_MULTICASTENS4_14ComposedLayoutINS4_7SwizzleILi3ELi4ELi3EEENS4_18smem_ptr_flag_bitsILi16EEENSS_INS5_IJNSA_ILi8EEESG_EEENS5_IJSG_SB_EEEEEEEvNS4_8identityENS4_13SM90_TMA_LOADES1A_vS1B_EENS_8epilogue10collective18CollectiveEpilogueINS1E_23Sm100TmaWarpSpecializedILi3ELi2ELi32ELb1ELb0EEEJSH_NS5_IJNSS_ISF_SB_EENSS_INSA_ILi32EEESB_EEEEESI_SJ_SI_SJ_NS1E_6fusion15FusionCallbacksIS1I_NS1N_17LinearCombinationISI_fSI_fLNS_15FloatRoundStyleE2EEESH_S1M_JEEENS4_5SM1004TMEM4LOAD26SM100_TMEM_LOAD_32dp32b32xES1C_NS11_INS12_ILi2ELi4ELi3EEES15_NSS_INS5_IJS16_S1K_EEENS5_IJS1K_SB_EEEEEEENS4_39AutoVectorizingCopyWithAssumedAlignmentILi128EEENS4_14SM90_TMA_STOREES21_S23_S23_EEEvvEEEEvNT_6ParamsE) ;  /* 0xffffff7802547950 */ /* 0x000fea0003c3ffff */
        .weak           $__internal_1_$__cuda_sm10x_tcgen05_guardrail_trap_phase_invalid_during_alloc
        .type           $__internal_1_$__cuda_sm10x_tcgen05_guardrail_trap_phase_invalid_during_alloc,@function
        .size           $__internal_1_$__cuda_sm10x_tcgen05_guardrail_trap_phase_invalid_during_alloc,($__internal_2_$__cuda_sm10x_tcgen05_guardrail_trap_unallocated_columns_being_dealloced - $__internal_1_$__cuda_sm10x_tcgen05_guardrail_trap_phase_invalid_during_alloc)
$__internal_1_$__cuda_sm10x_tcgen05_guardrail_trap_phase_invalid_during_alloc:
[----:B------:R-:W-:Y:S05]  /*86b0*/  BPT.TRAP 0x1 ;  /* 0x000000040000795c */ /* 0x000fea0000300000 */
[----:B------:R-:W-:-:S04]  /*86c0*/  MOV R5, 0x0 ;  /* 0x0000000000057802 */ /* 0x000fc80000000f00 */
[----:B------:R-:W-:Y:S05]  /*86d0*/  RET.REL.NODEC R4 `(_ZN7cutlass13device_kernelINS_4gemm6kernel13GemmUniversalIN4cute5tupleIJiiiiEEENS1_10collective13CollectiveMmaINS1_35MainloopSm100TmaUmmaWarpSpecializedILi4ELi2ELi4ENS5_IJNS4_1CILi1EEENSA_ILi2EEESB_EEEEENS5_IJNSA_ILi128EEENSA_ILi64EEESG_EEENS_10bfloat16_tENS5_IJlSB_lEEESI_SJ_NS4_8TiledMMAINS4_8MMA_AtomIJNS4_20SM100_MMA_F16BF16_SSISI_SI_fLi128ELi64ELNS4_4UMMA5MajorE0ELSO_0ELNSN_7ScaleInE0ELSP_0EEEEEENS4_6LayoutINS5_IJSB_SB_SB_EEENS5_IJNSA_ILi0EEESU_SU_EEEEENS5_IJNS4_10UnderscoreESX_SX_EEEEENS4_23SM90_TMA_LOAD_MULTICASTENS4_14ComposedLayoutINS4_7SwizzleILi3ELi4ELi3EEENS4_18smem_ptr_flag_bitsILi16EEENSS_INS5_IJNSA_ILi8EEESG_EEENS5_IJSG_SB_EEEEEEEvNS4_8identityENS4_13SM90_TMA_LOADES1A_vS1B_EENS_8epilogue10collective18CollectiveEpilogueINS1E_23Sm100TmaWarpSpecializedILi3ELi2ELi32ELb1ELb0EEEJSH_NS5_IJNSS_ISF_SB_EENSS_INSA_ILi32EEESB_EEEEESI_SJ_SI_SJ_NS1E_6fusion15FusionCallbacksIS1I_NS1N_17LinearCombinationISI_fSI_fLNS_15FloatRoundStyleE2EEESH_S1M_JEEENS4_5SM1004TMEM4LOAD26SM100_TMEM_LOAD_32dp32b32xES1C_NS11_INS12_ILi2ELi4ELi3EEES15_NSS_INS5_IJS16_S1K_EEENS5_IJS1K_SB_EEEEEEENS4_39AutoVectorizingCopyWithAssumedAlignmentILi128EEENS4_14SM90_TMA_STOREES21_S23_S23_EEEvvEEEEvNT_6ParamsE) ;  /* 0xffffff7804487950 */ /* 0x000fea0003c3ffff */
        .weak           $__internal_2_$__cuda_sm10x_tcgen05_guardrail_trap_unallocated_columns_being_dealloced
        .type           $__internal_2_$__cuda_sm10x_tcgen05_guardrail_trap_unallocated_columns_being_dealloced,@function
        .size           $__internal_2_$__cuda_sm10x_tcgen05_guardrail_trap_unallocated_columns_being_dealloced,(.L_x_161 - $__internal_2_$__cuda_sm10x_tcgen05_guardrail_trap_unallocated_columns_being_dealloced)
$__internal_2_$__cuda_sm10x_tcgen05_guardrail_trap_unallocated_columns_being_dealloced:
[----:B------:R-:W-:Y:S05]  /*86e0*/  BPT.TRAP 0x1 ;  /* 0x000000040000795c */ /* 0x000fea0000300000 */
[----:B------:R-:W-:-:S04]  /*86f0*/  HFMA2 R3, -RZ, RZ, 0, 0 ;  /* 0x00000000ff037431 */ /* 0x000fc800000001ff */
[----:B------:R-:W-:Y:S05]  /*8700*/  RET.REL.NODEC R2 `(_ZN7cutlass13device_kernelINS_4gemm6kernel13GemmUniversalIN4cute5tupleIJiiiiEEENS1_10collective13CollectiveMmaINS1_35MainloopSm100TmaUmmaWarpSpecializedILi4ELi2ELi4ENS5_IJNS4_1CILi1EEENSA_ILi2EEESB_EEEEENS5_IJNSA_ILi128EEENSA_ILi64EEESG_EEENS_10bfloat16_tENS5_IJlSB_lEEESI_SJ_NS4_8TiledMMAINS4_8MMA_AtomIJNS4_20SM100_MMA_F16BF16_SSISI_SI_fLi128ELi64ELNS4_4UMMA5MajorE0ELSO_0ELNSN_7ScaleInE0ELSP_0EEEEEENS4_6LayoutINS5_IJSB_SB_SB_EEENS5_IJNSA_ILi0EEESU_SU_EEEEENS5_IJNS4_10UnderscoreESX_SX_EEEEENS4_23SM90_TMA_LOAD_MULTICASTENS4_14ComposedLayoutINS4_7SwizzleILi3ELi4ELi3EEENS4_18smem_ptr_flag_bitsILi16EEENSS_INS5_IJNSA_ILi8EEESG_EEENS5_IJSG_SB_EEEEEEEvNS4_8identityENS4_13SM90_TMA_LOADES1A_vS1B_EENS_8epilogue10collective18CollectiveEpilogueINS1E_23Sm100TmaWarpSpecializedILi3ELi2ELi32ELb1ELb0EEEJSH_NS5_IJNSS_ISF_SB_EENSS_INSA_ILi32EEESB_EEEEESI_SJ_SI_SJ_NS1E_6fusion15FusionCallbacksIS1I_NS1N_17LinearCombinationISI_fSI_fLNS_15FloatRoundStyleE2EEESH_S1M_JEEENS4_5SM1004TMEM4LOAD26SM100_TMEM_LOAD_32dp32b32xES1C_NS11_INS12_ILi2ELi4ELi3EEES15_NSS_INS5_IJS16_S1K_EEENS5_IJS1K_SB_EEEEEEENS4_39AutoVectorizingCopyWithAssumedAlignmentILi128EEENS4_14SM90_TMA_STOREES21_S23_S23_EEEvvEEEEvNT_6ParamsE) ;  /* 0xffffff78023c7950 */ /* 0x000fea0003c3ffff */
.L_x_160:
[----:B------:R-:W-:-:S00]  /*8710*/  BRA `(.L_x_160) ;  /* 0xfffffffc00fc7947 */ /* 0x000fc0000383ffff */
[----:B------:R-:W-:-:S00]  /*8720*/  NOP ;  /* 0x0000000000007918 */ /* 0x000fc00000000000 */
        /* <DEDUP_REMOVED lines=13> */
.L_x_161:


//--------------------- .nv.global.init           --------------------------
	.section	.nv.global.init,"aw",@progbits
.nv.global.init:
	.type		$str$27,@object
	.size		$str$27,($str$28 - $str$27)
$str$27:
        /*0000*/ 	.byte	0x28, 0x61, 0x64, 0x64, 0x72, 0x65, 0x73, 0x73, 0x20, 0x26, 0x20, 0x6d, 0x61, 0x73, 0x6b, 0x29
        /*0010*/ 	.byte	0x20, 0x3d, 0x3d, 0x20, 0x30, 0x00
	.type		$str$28,@object
	.size		$str$28,($str$26 - $str$28)
$str$28:
        /*0016*/ 	.byte	0x2f, 0x74, 0x6d, 0x70, 0x2f, 0x63, 0x75, 0x74, 0x6c, 0x61, 0x73, 0x73, 0x5f, 0x73, 0x77, 0x65
        /*0026*/ 	.byte	0x65, 0x70, 0x5f, 0x73, 0x72, 0x63, 0x2f, 0x69, 0x6e, 0x63, 0x6c, 0x75, 0x64, 0x65, 0x2f, 0x63
        /*0036*/ 	.byte	0x75, 0x74, 0x65, 0x2f, 0x70, 0x6f, 0x69, 0x6e, 0x74, 0x65, 0x72, 0x5f, 0x66, 0x6c, 0x61, 0x67
        /*0046*/ 	.byte	0x67, 0x65, 0x64, 0x2e, 0x68, 0x70, 0x70, 0x00
	.type		$str$26,@object
	.size		$str$26,($str$25 - $str$26)
$str$26:
        /*004e*/ 	.byte	0x2f, 0x74, 0x6d, 0x70, 0x2f, 0x63, 0x75, 0x74, 0x6c, 0x61, 0x73, 0x73, 0x5f, 0x73, 0x77, 0x65
        /*005e*/ 	.byte	0x65, 0x70, 0x5f, 0x73, 0x72, 0x63, 0x2f, 0x69, 0x6e, 0x63, 0x6c, 0x75, 0x64, 0x65, 0x2f, 0x63
        /*006e*/ 	.byte	0x75, 0x74, 0x65, 0x2f, 0x61, 0x74, 0x6f, 0x6d, 0x2f, 0x63, 0x6f, 0x70, 0x79, 0x5f, 0x74, 0x72
        /*007e*/ 	.byte	0x61, 0x69, 0x74, 0x73, 0x5f, 0x73, 0x6d, 0x31, 0x30, 0x30, 0x2e, 0x68, 0x70, 0x70, 0x00
	.type		$str$25,@object
	.size		$str$25,(__unnamed_1 - $str$25)
$str$25:
        /*008d*/ 	.byte	0x28, 0x28, 0x75, 0x69, 0x6e, 0x74, 0x33, 0x32, 0x5f, 0x74, 0x28, 0x74, 0x68, 0x72, 0x65, 0x61
        /*009d*/ 	.byte	0x64, 0x49, 0x64, 0x78, 0x2e, 0x78, 0x29, 0x20, 0x2f, 0x20, 0x33, 0x32, 0x29, 0x20, 0x25, 0x20
        /*00ad*/ 	.byte	0x34, 0x29, 0x20, 0x3d, 0x3d, 0x20, 0x28, 0x28, 0x28, 0x74, 0x6d, 0x65, 0x6d, 0x5f, 0x61, 0x64
        /*00bd*/ 	.byte	0x64, 0x72, 0x20, 0x3e, 0x3e, 0x20, 0x31, 0x36, 0x29, 0x20, 0x2f, 0x20, 0x33, 0x32, 0x29, 0x20
        /*00cd*/ 	.byte	0x25, 0x20, 0x34, 0x29, 0x00
	.type		__unnamed_1,@object
	.size		__unnamed_1,(__unnamed_2 - __unnamed_1)
__unnamed_1:
        /*00d2*/ 	.byte	0x61, 0x75, 0x74, 0x6f, 0x20, 0x63, 0x75, 0x74, 0x65, 0x3a, 0x3a, 0x61, 0x73, 0x5f, 0x70, 0x6f
        /* <DEDUP_REMOVED lines=24> */
        /*0262*/ 	.byte	0x34, 0x30, 0x39, 0x36, 0x3e, 0x3e, 0x3e, 0x3e, 0x5d, 0x00
	.type		__unnamed_2,@object
	.size		__unnamed_2,(.L_2 - __unnamed_2)
__unnamed_2:
        /* <DEDUP_REMOVED lines=42> */
        /*050c*/ 	.byte	0x3e, 0x3e, 0x5d, 0x00
.L_2:


//--------------------- .nv.shared._ZN7cutlass13device_kernelINS_4gemm6kernel13GemmUniversalIN4cute5tupleIJiiiiEEENS1_10collective13CollectiveMmaINS1_35MainloopSm100TmaUmmaWarpSpecializedILi4ELi2ELi4ENS5_IJNS4_1CILi1EEENSA_ILi2EEESB_EEEEENS5_IJNSA_ILi128EEENSA_ILi64EEESG_EEENS_10bfloat16_tENS5_IJlSB_lEEESI_SJ_NS4_8TiledMMAINS4_8MMA_AtomIJNS4_20SM100_MMA_F16BF16_SSISI_SI_fLi128ELi64ELNS4_4UMMA5MajorE0ELSO_0ELNSN_7ScaleInE0ELSP_0EEEEEENS4_6LayoutINS5_IJSB_SB_SB_EEENS5_IJNSA_ILi0EEESU_SU_EEEEENS5_IJNS4_10UnderscoreESX_SX_EEEEENS4_23SM90_TMA_LOAD_MULTICASTENS4_14ComposedLayoutINS4_7SwizzleILi3ELi4ELi3EEENS4_18smem_ptr_flag_bitsILi16EEENSS_INS5_IJNSA_ILi8EEESG_EEENS5_IJSG_SB_EEEEEEEvNS4_8identityENS4_13SM90_TMA_LOADES1A_vS1B_EENS_8epilogue10collective18CollectiveEpilogueINS1E_23Sm100TmaWarpSpecializedILi3ELi2ELi32ELb1ELb0EEEJSH_NS5_IJNSS_ISF_SB_EENSS_INSA_ILi32EEESB_EEEEESI_SJ_SI_SJ_NS1E_6fusion15FusionCallbacksIS1I_NS1N_17LinearCombinationISI_fSI_fLNS_15FloatRoundStyleE2EEESH_S1M_JEEENS4_5SM1004TMEM4LOAD26SM100_TMEM_LOAD_32dp32b32xES1C_NS11_INS12_ILi2ELi4ELi3EEES15_NSS_INS5_IJS16_S1K_EEENS5_IJS1K_SB_EEEEEEENS4_39AutoVectorizingCopyWithAssumedAlignmentILi128EEENS4_14SM90_TMA_STOREES21_S23_S23_EEEvvEEEEvNT_6ParamsE --------------------------
	.section	.nv.shared._ZN7cutlass13device_kernelINS_4gemm6kernel13GemmUniversalIN4cute5tupleIJiiiiEEENS1_10collective13CollectiveMmaINS1_35MainloopSm100TmaUmmaWarpSpecializedILi4ELi2ELi4ENS5_IJNS4_1CILi1EEENSA_ILi2EEESB_EEEEENS5_IJNSA_ILi128EEENSA_ILi64EEESG_EEENS_10bfloat16_tENS5_IJlSB_lEEESI_SJ_NS4_8TiledMMAINS4_8MMA_AtomIJNS4_20SM100_MMA_F16BF16_SSISI_SI_fLi128ELi64ELNS4_4UMMA5MajorE0ELSO_0ELNSN_7ScaleInE0ELSP_0EEEEEENS4_6LayoutINS5_IJSB_SB_SB_EEENS5_IJNSA_ILi0EEESU_SU_EEEEENS5_IJNS4_10UnderscoreESX_SX_EEEEENS4_23SM90_TMA_LOAD_MULTICASTENS4_14ComposedLayoutINS4_7SwizzleILi3ELi4ELi3EEENS4_18smem_ptr_flag_bitsILi16EEENSS_INS5_IJNSA_ILi8EEESG_EEENS5_IJSG_SB_EEEEEEEvNS4_8identityENS4_13SM90_TMA_LOADES1A_vS1B_EENS_8epilogue10collective18CollectiveEpilogueINS1E_23Sm100TmaWarpSpecializedILi3ELi2ELi32ELb1ELb0EEEJSH_NS5_IJNSS_ISF_SB_EENSS_INSA_ILi32EEESB_EEEEESI_SJ_SI_SJ_NS1E_6fusion15FusionCallbacksIS1I_NS1N_17LinearCombinationISI_fSI_fLNS_15FloatRoundStyleE2EEESH_S1M_JEEENS4_5SM1004TMEM4LOAD26SM100_TMEM_LOAD_32dp32b32xES1C_NS11_INS12_ILi2ELi4ELi3EEES15_NSS_INS5_IJS16_S1K_EEENS5_IJS1K_SB_EEEEEEENS4_39AutoVectorizingCopyWithAssumedAlignmentILi128EEENS4_14SM90_TMA_STOREES21_S23_S23_EEEvvEEEEvNT_6ParamsE,"aw",@nobits
	.sectionflags	@""
	.align	16
	.zero		1024


//--------------------- .nv.shared.reserved.0     --------------------------
	.section	.nv.shared.reserved.0,"aw",@nobits
	.weak		__nv_reservedSMEM_offset_0_alias
	.size		__nv_reservedSMEM_offset_0_alias, 0, 64
	.other		__nv_reservedSMEM_offset_0_alias,@"STO_CUDA_RESERVED_SHARED STV_DEFAULT"
__nv_reservedSMEM_offset_0_alias:
	.zero		0
.nv.shared.reserved.0:
	.zero		64
	.weak		__nv_reservedSMEM_tcgen05_partition
	.type		__nv_reservedSMEM_tcgen05_partition,@object
	.size		__nv_reservedSMEM_tcgen05_partition,(.L_0 - __nv_reservedSMEM_tcgen05_partition)
__nv_reservedSMEM_tcgen05_partition:
	.zero		32
.L_0:


//--------------------- .nv.global                --------------------------
	.section	.nv.global,"aw",@nobits
.nv.global:
	.type		_ZN39_INTERNAL_2eff08ef_4_k_cu_a7160dbc_77564cute1_E,@object
	.size		_ZN39_INTERNAL_2eff08ef_4_k_cu_a7160dbc_77564cute1_E,(_ZN39_INTERNAL_2eff08ef_4_k_cu_a7160dbc_77564cuda3std3__45__cpo6cbeginE - _ZN39_INTERNAL_2eff08ef_4_k_cu_a7160dbc_77564cute1_E)
_ZN39_INTERNAL_2eff08ef_4_k_cu_a7160dbc_77564cute1_E:
	.zero		1
	.type		_ZN39_INTERNAL_2eff08ef_4_k_cu_a7160dbc_77564cuda3std3__45__cpo6cbeginE,@object
	.size		_ZN39_INTERNAL_2eff08ef_4_k_cu_a7160dbc_77564cuda3std3__45__cpo6cbeginE,(_ZN39_INTERNAL_2eff08ef_4_k_cu_a7160dbc_77564cuda3std3__48in_placeE - _ZN39_INTERNAL_2eff08ef_4_k_cu_a7160dbc_77564cuda3std3__45__cpo6cbeginE)
_ZN39_INTERNAL_2eff08ef_4_k_cu_a7160dbc_77564cuda3std3__45__cpo6cbeginE:
	.zero		1
	.type		_ZN39_INTERNAL_2eff08ef_4_k_cu_a7160dbc_77564cuda3std3__48in_placeE,@object
	.size		_ZN39_INTERNAL_2eff08ef_4_k_cu_a7160dbc_77564cuda3std3__48in_placeE,(_ZN39_INTERNAL_2eff08ef_4_k_cu_a7160dbc_77564cuda3std6ranges3__45__cpo9iter_moveE - _ZN39_INTERNAL_2eff08ef_4_k_cu_a7160dbc_77564cuda3std3__48in_placeE)
_ZN39_INTERNAL_2eff08ef_4_k_cu_a7160dbc_77564cuda3std3__48in_placeE:
	.zero		1
	.type		_ZN39_INTERNAL_2eff08ef_4_k_cu_a7160dbc_77564cuda3std6ranges3__45__cpo9iter_moveE,@object
	.size		_ZN39_INTERNAL_2eff08ef_4_k_cu_a7160dbc_77564cuda3std6ranges3__45__cpo9iter_moveE,(_ZN39_INTERNAL_2eff08ef_4_k_cu_a7160dbc_77564cuda3std3__45__cpo5beginE - _ZN39_INTERNAL_2eff08ef_4_k_cu_a7160dbc_77564cuda3std6ranges3__45__cpo9iter_moveE)
_ZN39_INTERNAL_2eff08ef_4_k_cu_a7160dbc_77564cuda3std6ranges3__45__cpo9iter_moveE:
	.zero		1
	.type		_ZN39_INTERNAL_2eff08ef_4_k_cu_a7160dbc_77564cuda3std3__45__cpo5beginE,@object
	.size		_ZN39_INTERNAL_2eff08ef_4_k_cu_a7160dbc_77564cuda3std3__45__cpo5beginE,(_ZN39_INTERNAL_2eff08ef_4_k_cu_a7160dbc_77564cuda3std3__441_GLOBAL__N__2eff08ef_4_k_cu_a7160dbc_77566ignoreE - _ZN39_INTERNAL_2eff08ef_4_k_cu_a7160dbc_77564cuda3std3__45__cpo5beginE)
_ZN39_INTERNAL_2eff08ef_4_k_cu_a7160dbc_77564cuda3std3__45__cpo5beginE:
	.zero		1
	.type		_ZN39_INTERNAL_2eff08ef_4_k_cu_a7160dbc_77564cuda3std3__441_GLOBAL__N__2eff08ef_4_k_cu_a7160dbc_77566ignoreE,@object
	.size		_ZN39_INTERNAL_2eff08ef_4_k_cu_a7160dbc_77564cuda3std3__441_GLOBAL__N__2eff08ef_4_k_cu_a7160dbc_77566ignoreE,(_ZN39_INTERNAL_2eff08ef_4_k_cu_a7160dbc_77564cute7productE - _ZN39_INTERNAL_2eff08ef_4_k_cu_a7160dbc_77564cuda3std3__441_GLOBAL__N__2eff08ef_4_k_cu_a7160dbc_77566ignoreE)
_ZN39_INTERNAL_2eff08ef_4_k_cu_a7160dbc_77564cuda3std3__441_GLOBAL__N__2eff08ef_4_k_cu_a7160dbc_77566ignoreE:
	.zero		1
	.type		_ZN39_INTERNAL_2eff08ef_4_k_cu_a7160dbc_77564cute7productE,@object
	.size		_ZN39_INTERNAL_2eff08ef_4_k_cu_a7160dbc_77564cute7productE,(_ZN39_INTERNAL_2eff08ef_4_k_cu_a7160dbc_77564cuda3std3__45__cpo3endE - _ZN39_INTERNAL_2eff08ef_4_k_cu_a7160dbc_77564cute7productE)
_ZN39_INTERNAL_2eff08ef_4_k_cu_a7160dbc_77564cute7productE:
	.zero		1
	.type		_ZN39_INTERNAL_2eff08ef_4_k_cu_a7160dbc_77564cuda3std3__45__cpo3endE,@object
	.size		_ZN39_INTERNAL_2eff08ef_4_k_cu_a7160dbc_77564cuda3std3__45__cpo3endE,(_ZN39_INTERNAL_2eff08ef_4_k_cu_a7160dbc_77564cuda3std3__419piecewise_constructE - _ZN39_INTERNAL_2eff08ef_4_k_cu_a7160dbc_77564cuda3std3__45__cpo3endE)
_ZN39_INTERNAL_2eff08ef_4_k_cu_a7160dbc_77564cuda3std3__45__cpo3endE:
	.zero		1
	.type		_ZN39_INTERNAL_2eff08ef_4_k_cu_a7160dbc_77564cuda3std3__419piecewise_constructE,@object
	.size		_ZN39_INTERNAL_2eff08ef_4_k_cu_a7160dbc_77564cuda3std3__419piecewise_constructE,(_ZN39_INTERNAL_2eff08ef_4_k_cu_a7160dbc_77564cuda3std3__45__cpo4cendE - _ZN39_INTERNAL_2eff08ef_4_k_cu_a7160dbc_77564cuda3std3__419piecewise_constructE)
_ZN39_INTERNAL_2eff08ef_4_k_cu_a7160dbc_77564cuda3std3__419piecewise_constructE:
	.zero		1
	.type		_ZN39_INTERNAL_2eff08ef_4_k_cu_a7160dbc_77564cuda3std3__45__cpo4cendE,@object
	.size		_ZN39_INTERNAL_2eff08ef_4_k_cu_a7160dbc_77564cuda3std3__45__cpo4cendE,(_ZN39_INTERNAL_2eff08ef_4_k_cu_a7160dbc_77564cuda3std6ranges3__45__cpo4swapE - _ZN39_INTERNAL_2eff08ef_4_k_cu_a7160dbc_77564cuda3std3__45__cpo4cendE)
_ZN39_INTERNAL_2eff08ef_4_k_cu_a7160dbc_77564cuda3std3__45__cpo4cendE:
	.zero		1
	.type		_ZN39_INTERNAL_2eff08ef_4_k_cu_a7160dbc_77564cuda3std6ranges3__45__cpo4swapE,@object
	.size		_ZN39_INTERNAL_2eff08ef_4_k_cu_a7160dbc_77564cuda3std6ranges3__45__cpo4swapE,(.L_10 - _ZN39_INTERNAL_2eff08ef_4_k_cu_a7160dbc_77564cuda3std6ranges3__45__cpo4swapE)
_ZN39_INTERNAL_2eff08ef_4_k_cu_a7160dbc_77564cuda3std6ranges3__45__cpo4swapE:
	.zero		1
.L_10:


//--------------------- .nv.constant0._ZN7cutlass13device_kernelINS_4gemm6kernel13GemmUniversalIN4cute5tupleIJiiiiEEENS1_10collective13CollectiveMmaINS1_35MainloopSm100TmaUmmaWarpSpecializedILi4ELi2ELi4ENS5_IJNS4_1CILi1EEENSA_ILi2EEESB_EEEEENS5_IJNSA_ILi128EEENSA_ILi64EEESG_EEENS_10bfloat16_tENS5_IJlSB_lEEESI_SJ_NS4_8TiledMMAINS4_8MMA_AtomIJNS4_20SM100_MMA_F16BF16_SSISI_SI_fLi128ELi64ELNS4_4UMMA5MajorE0ELSO_0ELNSN_7ScaleInE0ELSP_0EEEEEENS4_6LayoutINS5_IJSB_SB_SB_EEENS5_IJNSA_ILi0EEESU_SU_EEEEENS5_IJNS4_10UnderscoreESX_SX_EEEEENS4_23SM90_TMA_LOAD_MULTICASTENS4_14ComposedLayoutINS4_7SwizzleILi3ELi4ELi3EEENS4_18smem_ptr_flag_bitsILi16EEENSS_INS5_IJNSA_ILi8EEESG_EEENS5_IJSG_SB_EEEEEEEvNS4_8identityENS4_13SM90_TMA_LOADES1A_vS1B_EENS_8epilogue10collective18CollectiveEpilogueINS1E_23Sm100TmaWarpSpecializedILi3ELi2ELi32ELb1ELb0EEEJSH_NS5_IJNSS_ISF_SB_EENSS_INSA_ILi32EEESB_EEEEESI_SJ_SI_SJ_NS1E_6fusion15FusionCallbacksIS1I_NS1N_17LinearCombinationISI_fSI_fLNS_15FloatRoundStyleE2EEESH_S1M_JEEENS4_5SM1004TMEM4LOAD26SM100_TMEM_LOAD_32dp32b32xES1C_NS11_INS12_ILi2ELi4ELi3EEES15_NSS_INS5_IJS16_S1K_EEENS5_IJS1K_SB_EEEEEEENS4_39AutoVectorizingCopyWithAssumedAlignmentILi128EEENS4_14SM90_TMA_STOREES21_S23_S23_EEEvvEEEEvNT_6ParamsE --------------------------
	.section	.nv.constant0._ZN7cutlass13device_kernelINS_4gemm6kernel13GemmUniversalIN4cute5tupleIJiiiiEEENS1_10collective13CollectiveMmaINS1_35MainloopSm100TmaUmmaWarpSpecializedILi4ELi2ELi4ENS5_IJNS4_1CILi1EEENSA_ILi2EEESB_EEEEENS5_IJNSA_ILi128EEENSA_ILi64EEESG_EEENS_10bfloat16_tENS5_IJlSB_lEEESI_SJ_NS4_8TiledMMAINS4_8MMA_AtomIJNS4_20SM100_MMA_F16BF16_SSISI_SI_fLi128ELi64ELNS4_4UMMA5MajorE0ELSO_0ELNSN_7ScaleInE0ELSP_0EEEEEENS4_6LayoutINS5_IJSB_SB_SB_EEENS5_IJNSA_ILi0EEESU_SU_EEEEENS5_IJNS4_10UnderscoreESX_SX_EEEEENS4_23SM90_TMA_LOAD_MULTICASTENS4_14ComposedLayoutINS4_7SwizzleILi3ELi4ELi3EEENS4_18smem_ptr_flag_bitsILi16EEENSS_INS5_IJNSA_ILi8EEESG_EEENS5_IJSG_SB_EEEEEEEvNS4_8identityENS4_13SM90_TMA_LOADES1A_vS1B_EENS_8epilogue10collective18CollectiveEpilogueINS1E_23Sm100TmaWarpSpecializedILi3ELi2ELi32ELb1ELb0EEEJSH_NS5_IJNSS_ISF_SB_EENSS_INSA_ILi32EEESB_EEEEESI_SJ_SI_SJ_NS1E_6fusion15FusionCallbacksIS1I_NS1N_17LinearCombinationISI_fSI_fLNS_15FloatRoundStyleE2EEESH_S1M_JEEENS4_5SM1004TMEM4LOAD26SM100_TMEM_LOAD_32dp32b32xES1C_NS11_INS12_ILi2ELi4ELi3EEES15_NSS_INS5_IJS16_S1K_EEENS5_IJS1K_SB_EEEEEEENS4_39AutoVectorizingCopyWithAssumedAlignmentILi128EEENS4_14SM90_TMA_STOREES21_S23_S23_EEEvvEEEEvNT_6ParamsE,"a",@progbits
	.sectionflags	@""
	.align	4
.nv.constant0._ZN7cutlass13device_kernelINS_4gemm6kernel13GemmUniversalIN4cute5tupleIJiiiiEEENS1_10collective13CollectiveMmaINS1_35MainloopSm100TmaUmmaWarpSpecializedILi4ELi2ELi4ENS5_IJNS4_1CILi1EEENSA_ILi2EEESB_EEEEENS5_IJNSA_ILi128EEENSA_ILi64EEESG_EEENS_10bfloat16_tENS5_IJlSB_lEEESI_SJ_NS4_8TiledMMAINS4_8MMA_AtomIJNS4_20SM100_MMA_F16BF16_SSISI_SI_fLi128ELi64ELNS4_4UMMA5MajorE0ELSO_0ELNSN_7ScaleInE0ELSP_0EEEEEENS4_6LayoutINS5_IJSB_SB_SB_EEENS5_IJNSA_ILi0EEESU_SU_EEEEENS5_IJNS4_10UnderscoreESX_SX_EEEEENS4_23SM90_TMA_LOAD_MULTICASTENS4_14ComposedLayoutINS4_7SwizzleILi3ELi4ELi3EEENS4_18smem_ptr_flag_bitsILi16EEENSS_INS5_IJNSA_ILi8EEESG_EEENS5_IJSG_SB_EEEEEEEvNS4_8identityENS4_13SM90_TMA_LOADES1A_vS1B_EENS_8epilogue10collective18CollectiveEpilogueINS1E_23Sm100TmaWarpSpecializedILi3ELi2ELi32ELb1ELb0EEEJSH_NS5_IJNSS_ISF_SB_EENSS_INSA_ILi32EEESB_EEEEESI_SJ_SI_SJ_NS1E_6fusion15FusionCallbacksIS1I_NS1N_17LinearCombinationISI_fSI_fLNS_15FloatRoundStyleE2EEESH_S1M_JEEENS4_5SM1004TMEM4LOAD26SM100_TMEM_LOAD_32dp32b32xES1C_NS11_INS12_ILi2ELi4ELi3EEES15_NSS_INS5_IJS16_S1K_EEENS5_IJS1K_SB_EEEEEEENS4_39AutoVectorizingCopyWithAssumedAlignmentILi128EEENS4_14SM90_TMA_STOREES21_S23_S23_EEEvvEEEEvNT_6ParamsE:
	.zero		2944


//--------------------- SYMBOLS --------------------------

	.type		.nv.reservedSmem.offset0,@object
	.size		.nv.reservedSmem.offset0,0x4
	.type		.nv.reservedSmem.cap,@object
	.size		.nv.reservedSmem.cap,0x4
	.type		__assertfail,@function
